//
// Generated by NVIDIA NVVM Compiler
//
// Compiler Build ID: CL-36424714
// Cuda compilation tools, release 13.0, V13.0.88
// Based on NVVM 20.0.0
//

.version 9.0
.target sm_100
.address_size 64

	// .globl	_Z12updateCenterPfS_S_
.extern .func  (.param .b32 func_retval0) vprintf
(
	.param .b64 vprintf_param_0,
	.param .b64 vprintf_param_1
)
;
.global .align 1 .b8 $str[5] = {117, 49, 58, 32};
.global .align 1 .b8 $str$1[5] = {37, 102, 44, 32};
.global .align 1 .b8 $str$2[6] = {10, 117, 50, 58, 32};
.global .align 1 .b8 $str$3[2] = {10};

.visible .entry _Z12updateCenterPfS_S_(
	.param .u64 .ptr .align 1 _Z12updateCenterPfS_S__param_0,
	.param .u64 .ptr .align 1 _Z12updateCenterPfS_S__param_1,
	.param .u64 .ptr .align 1 _Z12updateCenterPfS_S__param_2
)
{
	.local .align 8 .b8 	__local_depot0[8];
	.reg .b64 	%SP;
	.reg .b64 	%SPL;
	.reg .pred 	%p<8>;
	.reg .b32 	%r<77>;
	.reg .b32 	%f<47>;
	.reg .b64 	%rd<27>;
	.reg .b64 	%fd<33>;

	mov.u64 	%SPL, __local_depot0;
	cvta.local.u64 	%SP, %SPL;
	ld.param.u64 	%rd4, [_Z12updateCenterPfS_S__param_0];
	ld.param.u64 	%rd5, [_Z12updateCenterPfS_S__param_1];
	ld.param.u64 	%rd6, [_Z12updateCenterPfS_S__param_2];
	cvta.to.global.u64 	%rd1, %rd6;
	cvta.to.global.u64 	%rd2, %rd5;
	cvta.to.global.u64 	%rd3, %rd4;
	add.u64 	%rd7, %SP, 0;
	add.u64 	%rd8, %SPL, 0;
	mov.u32 	%r1, %tid.x;
	mov.u64 	%rd9, $str;
	cvta.global.u64 	%rd10, %rd9;
	{ // callseq 0, 0
	.param .b64 param0;
	st.param.b64 	[param0], %rd10;
	.param .b64 param1;
	st.param.b64 	[param1], 0;
	.param .b32 retval0;
	call.uni (retval0), 
	vprintf, 
	(
	param0, 
	param1
	);
	ld.param.b32 	%r2, [retval0];
	} // callseq 0
	ld.global.f32 	%f1, [%rd2];
	cvt.f64.f32 	%fd1, %f1;
	st.local.f64 	[%rd8], %fd1;
	mov.u64 	%rd11, $str$1;
	cvta.global.u64 	%rd12, %rd11;
	{ // callseq 1, 0
	.param .b64 param0;
	st.param.b64 	[param0], %rd12;
	.param .b64 param1;
	st.param.b64 	[param1], %rd7;
	.param .b32 retval0;
	call.uni (retval0), 
	vprintf, 
	(
	param0, 
	param1
	);
	ld.param.b32 	%r4, [retval0];
	} // callseq 1
	ld.global.f32 	%f2, [%rd2+4];
	cvt.f64.f32 	%fd2, %f2;
	st.local.f64 	[%rd8], %fd2;
	{ // callseq 2, 0
	.param .b64 param0;
	st.param.b64 	[param0], %rd12;
	.param .b64 param1;
	st.param.b64 	[param1], %rd7;
	.param .b32 retval0;
	call.uni (retval0), 
	vprintf, 
	(
	param0, 
	param1
	);
	ld.param.b32 	%r6, [retval0];
	} // callseq 2
	ld.global.f32 	%f3, [%rd2+8];
	cvt.f64.f32 	%fd3, %f3;
	st.local.f64 	[%rd8], %fd3;
	{ // callseq 3, 0
	.param .b64 param0;
	st.param.b64 	[param0], %rd12;
	.param .b64 param1;
	st.param.b64 	[param1], %rd7;
	.param .b32 retval0;
	call.uni (retval0), 
	vprintf, 
	(
	param0, 
	param1
	);
	ld.param.b32 	%r8, [retval0];
	} // callseq 3
	ld.global.f32 	%f4, [%rd2+12];
	cvt.f64.f32 	%fd4, %f4;
	st.local.f64 	[%rd8], %fd4;
	{ // callseq 4, 0
	.param .b64 param0;
	st.param.b64 	[param0], %rd12;
	.param .b64 param1;
	st.param.b64 	[param1], %rd7;
	.param .b32 retval0;
	call.uni (retval0), 
	vprintf, 
	(
	param0, 
	param1
	);
	ld.param.b32 	%r10, [retval0];
	} // callseq 4
	ld.global.f32 	%f5, [%rd2+16];
	cvt.f64.f32 	%fd5, %f5;
	st.local.f64 	[%rd8], %fd5;
	{ // callseq 5, 0
	.param .b64 param0;
	st.param.b64 	[param0], %rd12;
	.param .b64 param1;
	st.param.b64 	[param1], %rd7;
	.param .b32 retval0;
	call.uni (retval0), 
	vprintf, 
	(
	param0, 
	param1
	);
	ld.param.b32 	%r12, [retval0];
	} // callseq 5
	ld.global.f32 	%f6, [%rd2+20];
	cvt.f64.f32 	%fd6, %f6;
	st.local.f64 	[%rd8], %fd6;
	{ // callseq 6, 0
	.param .b64 param0;
	st.param.b64 	[param0], %rd12;
	.param .b64 param1;
	st.param.b64 	[param1], %rd7;
	.param .b32 retval0;
	call.uni (retval0), 
	vprintf, 
	(
	param0, 
	param1
	);
	ld.param.b32 	%r14, [retval0];
	} // callseq 6
	ld.global.f32 	%f7, [%rd2+24];
	cvt.f64.f32 	%fd7, %f7;
	st.local.f64 	[%rd8], %fd7;
	{ // callseq 7, 0
	.param .b64 param0;
	st.param.b64 	[param0], %rd12;
	.param .b64 param1;
	st.param.b64 	[param1], %rd7;
	.param .b32 retval0;
	call.uni (retval0), 
	vprintf, 
	(
	param0, 
	param1
	);
	ld.param.b32 	%r16, [retval0];
	} // callseq 7
	ld.global.f32 	%f8, [%rd2+28];
	cvt.f64.f32 	%fd8, %f8;
	st.local.f64 	[%rd8], %fd8;
	{ // callseq 8, 0
	.param .b64 param0;
	st.param.b64 	[param0], %rd12;
	.param .b64 param1;
	st.param.b64 	[param1], %rd7;
	.param .b32 retval0;
	call.uni (retval0), 
	vprintf, 
	(
	param0, 
	param1
	);
	ld.param.b32 	%r18, [retval0];
	} // callseq 8
	ld.global.f32 	%f9, [%rd2+32];
	cvt.f64.f32 	%fd9, %f9;
	st.local.f64 	[%rd8], %fd9;
	{ // callseq 9, 0
	.param .b64 param0;
	st.param.b64 	[param0], %rd12;
	.param .b64 param1;
	st.param.b64 	[param1], %rd7;
	.param .b32 retval0;
	call.uni (retval0), 
	vprintf, 
	(
	param0, 
	param1
	);
	ld.param.b32 	%r20, [retval0];
	} // callseq 9
	ld.global.f32 	%f10, [%rd2+36];
	cvt.f64.f32 	%fd10, %f10;
	st.local.f64 	[%rd8], %fd10;
	{ // callseq 10, 0
	.param .b64 param0;
	st.param.b64 	[param0], %rd12;
	.param .b64 param1;
	st.param.b64 	[param1], %rd7;
	.param .b32 retval0;
	call.uni (retval0), 
	vprintf, 
	(
	param0, 
	param1
	);
	ld.param.b32 	%r22, [retval0];
	} // callseq 10
	ld.global.f32 	%f11, [%rd2+40];
	cvt.f64.f32 	%fd11, %f11;
	st.local.f64 	[%rd8], %fd11;
	{ // callseq 11, 0
	.param .b64 param0;
	st.param.b64 	[param0], %rd12;
	.param .b64 param1;
	st.param.b64 	[param1], %rd7;
	.param .b32 retval0;
	call.uni (retval0), 
	vprintf, 
	(
	param0, 
	param1
	);
	ld.param.b32 	%r24, [retval0];
	} // callseq 11
	ld.global.f32 	%f12, [%rd2+44];
	cvt.f64.f32 	%fd12, %f12;
	st.local.f64 	[%rd8], %fd12;
	{ // callseq 12, 0
	.param .b64 param0;
	st.param.b64 	[param0], %rd12;
	.param .b64 param1;
	st.param.b64 	[param1], %rd7;
	.param .b32 retval0;
	call.uni (retval0), 
	vprintf, 
	(
	param0, 
	param1
	);
	ld.param.b32 	%r26, [retval0];
	} // callseq 12
	ld.global.f32 	%f13, [%rd2+48];
	cvt.f64.f32 	%fd13, %f13;
	st.local.f64 	[%rd8], %fd13;
	{ // callseq 13, 0
	.param .b64 param0;
	st.param.b64 	[param0], %rd12;
	.param .b64 param1;
	st.param.b64 	[param1], %rd7;
	.param .b32 retval0;
	call.uni (retval0), 
	vprintf, 
	(
	param0, 
	param1
	);
	ld.param.b32 	%r28, [retval0];
	} // callseq 13
	ld.global.f32 	%f14, [%rd2+52];
	cvt.f64.f32 	%fd14, %f14;
	st.local.f64 	[%rd8], %fd14;
	{ // callseq 14, 0
	.param .b64 param0;
	st.param.b64 	[param0], %rd12;
	.param .b64 param1;
	st.param.b64 	[param1], %rd7;
	.param .b32 retval0;
	call.uni (retval0), 
	vprintf, 
	(
	param0, 
	param1
	);
	ld.param.b32 	%r30, [retval0];
	} // callseq 14
	ld.global.f32 	%f15, [%rd2+56];
	cvt.f64.f32 	%fd15, %f15;
	st.local.f64 	[%rd8], %fd15;
	{ // callseq 15, 0
	.param .b64 param0;
	st.param.b64 	[param0], %rd12;
	.param .b64 param1;
	st.param.b64 	[param1], %rd7;
	.param .b32 retval0;
	call.uni (retval0), 
	vprintf, 
	(
	param0, 
	param1
	);
	ld.param.b32 	%r32, [retval0];
	} // callseq 15
	ld.global.f32 	%f16, [%rd2+60];
	cvt.f64.f32 	%fd16, %f16;
	st.local.f64 	[%rd8], %fd16;
	{ // callseq 16, 0
	.param .b64 param0;
	st.param.b64 	[param0], %rd12;
	.param .b64 param1;
	st.param.b64 	[param1], %rd7;
	.param .b32 retval0;
	call.uni (retval0), 
	vprintf, 
	(
	param0, 
	param1
	);
	ld.param.b32 	%r34, [retval0];
	} // callseq 16
	mov.u64 	%rd13, $str$2;
	cvta.global.u64 	%rd14, %rd13;
	{ // callseq 17, 0
	.param .b64 param0;
	st.param.b64 	[param0], %rd14;
	.param .b64 param1;
	st.param.b64 	[param1], 0;
	.param .b32 retval0;
	call.uni (retval0), 
	vprintf, 
	(
	param0, 
	param1
	);
	ld.param.b32 	%r36, [retval0];
	} // callseq 17
	ld.global.f32 	%f17, [%rd1];
	cvt.f64.f32 	%fd17, %f17;
	st.local.f64 	[%rd8], %fd17;
	{ // callseq 18, 0
	.param .b64 param0;
	st.param.b64 	[param0], %rd12;
	.param .b64 param1;
	st.param.b64 	[param1], %rd7;
	.param .b32 retval0;
	call.uni (retval0), 
	vprintf, 
	(
	param0, 
	param1
	);
	ld.param.b32 	%r38, [retval0];
	} // callseq 18
	ld.global.f32 	%f18, [%rd1+4];
	cvt.f64.f32 	%fd18, %f18;
	st.local.f64 	[%rd8], %fd18;
	{ // callseq 19, 0
	.param .b64 param0;
	st.param.b64 	[param0], %rd12;
	.param .b64 param1;
	st.param.b64 	[param1], %rd7;
	.param .b32 retval0;
	call.uni (retval0), 
	vprintf, 
	(
	param0, 
	param1
	);
	ld.param.b32 	%r40, [retval0];
	} // callseq 19
	ld.global.f32 	%f19, [%rd1+8];
	cvt.f64.f32 	%fd19, %f19;
	st.local.f64 	[%rd8], %fd19;
	{ // callseq 20, 0
	.param .b64 param0;
	st.param.b64 	[param0], %rd12;
	.param .b64 param1;
	st.param.b64 	[param1], %rd7;
	.param .b32 retval0;
	call.uni (retval0), 
	vprintf, 
	(
	param0, 
	param1
	);
	ld.param.b32 	%r42, [retval0];
	} // callseq 20
	ld.global.f32 	%f20, [%rd1+12];
	cvt.f64.f32 	%fd20, %f20;
	st.local.f64 	[%rd8], %fd20;
	{ // callseq 21, 0
	.param .b64 param0;
	st.param.b64 	[param0], %rd12;
	.param .b64 param1;
	st.param.b64 	[param1], %rd7;
	.param .b32 retval0;
	call.uni (retval0), 
	vprintf, 
	(
	param0, 
	param1
	);
	ld.param.b32 	%r44, [retval0];
	} // callseq 21
	ld.global.f32 	%f21, [%rd1+16];
	cvt.f64.f32 	%fd21, %f21;
	st.local.f64 	[%rd8], %fd21;
	{ // callseq 22, 0
	.param .b64 param0;
	st.param.b64 	[param0], %rd12;
	.param .b64 param1;
	st.param.b64 	[param1], %rd7;
	.param .b32 retval0;
	call.uni (retval0), 
	vprintf, 
	(
	param0, 
	param1
	);
	ld.param.b32 	%r46, [retval0];
	} // callseq 22
	ld.global.f32 	%f22, [%rd1+20];
	cvt.f64.f32 	%fd22, %f22;
	st.local.f64 	[%rd8], %fd22;
	{ // callseq 23, 0
	.param .b64 param0;
	st.param.b64 	[param0], %rd12;
	.param .b64 param1;
	st.param.b64 	[param1], %rd7;
	.param .b32 retval0;
	call.uni (retval0), 
	vprintf, 
	(
	param0, 
	param1
	);
	ld.param.b32 	%r48, [retval0];
	} // callseq 23
	ld.global.f32 	%f23, [%rd1+24];
	cvt.f64.f32 	%fd23, %f23;
	st.local.f64 	[%rd8], %fd23;
	{ // callseq 24, 0
	.param .b64 param0;
	st.param.b64 	[param0], %rd12;
	.param .b64 param1;
	st.param.b64 	[param1], %rd7;
	.param .b32 retval0;
	call.uni (retval0), 
	vprintf, 
	(
	param0, 
	param1
	);
	ld.param.b32 	%r50, [retval0];
	} // callseq 24
	ld.global.f32 	%f24, [%rd1+28];
	cvt.f64.f32 	%fd24, %f24;
	st.local.f64 	[%rd8], %fd24;
	{ // callseq 25, 0
	.param .b64 param0;
	st.param.b64 	[param0], %rd12;
	.param .b64 param1;
	st.param.b64 	[param1], %rd7;
	.param .b32 retval0;
	call.uni (retval0), 
	vprintf, 
	(
	param0, 
	param1
	);
	ld.param.b32 	%r52, [retval0];
	} // callseq 25
	ld.global.f32 	%f25, [%rd1+32];
	cvt.f64.f32 	%fd25, %f25;
	st.local.f64 	[%rd8], %fd25;
	{ // callseq 26, 0
	.param .b64 param0;
	st.param.b64 	[param0], %rd12;
	.param .b64 param1;
	st.param.b64 	[param1], %rd7;
	.param .b32 retval0;
	call.uni (retval0), 
	vprintf, 
	(
	param0, 
	param1
	);
	ld.param.b32 	%r54, [retval0];
	} // callseq 26
	ld.global.f32 	%f26, [%rd1+36];
	cvt.f64.f32 	%fd26, %f26;
	st.local.f64 	[%rd8], %fd26;
	{ // callseq 27, 0
	.param .b64 param0;
	st.param.b64 	[param0], %rd12;
	.param .b64 param1;
	st.param.b64 	[param1], %rd7;
	.param .b32 retval0;
	call.uni (retval0), 
	vprintf, 
	(
	param0, 
	param1
	);
	ld.param.b32 	%r56, [retval0];
	} // callseq 27
	ld.global.f32 	%f27, [%rd1+40];
	cvt.f64.f32 	%fd27, %f27;
	st.local.f64 	[%rd8], %fd27;
	{ // callseq 28, 0
	.param .b64 param0;
	st.param.b64 	[param0], %rd12;
	.param .b64 param1;
	st.param.b64 	[param1], %rd7;
	.param .b32 retval0;
	call.uni (retval0), 
	vprintf, 
	(
	param0, 
	param1
	);
	ld.param.b32 	%r58, [retval0];
	} // callseq 28
	ld.global.f32 	%f28, [%rd1+44];
	cvt.f64.f32 	%fd28, %f28;
	st.local.f64 	[%rd8], %fd28;
	{ // callseq 29, 0
	.param .b64 param0;
	st.param.b64 	[param0], %rd12;
	.param .b64 param1;
	st.param.b64 	[param1], %rd7;
	.param .b32 retval0;
	call.uni (retval0), 
	vprintf, 
	(
	param0, 
	param1
	);
	ld.param.b32 	%r60, [retval0];
	} // callseq 29
	ld.global.f32 	%f29, [%rd1+48];
	cvt.f64.f32 	%fd29, %f29;
	st.local.f64 	[%rd8], %fd29;
	{ // callseq 30, 0
	.param .b64 param0;
	st.param.b64 	[param0], %rd12;
	.param .b64 param1;
	st.param.b64 	[param1], %rd7;
	.param .b32 retval0;
	call.uni (retval0), 
	vprintf, 
	(
	param0, 
	param1
	);
	ld.param.b32 	%r62, [retval0];
	} // callseq 30
	ld.global.f32 	%f30, [%rd1+52];
	cvt.f64.f32 	%fd30, %f30;
	st.local.f64 	[%rd8], %fd30;
	{ // callseq 31, 0
	.param .b64 param0;
	st.param.b64 	[param0], %rd12;
	.param .b64 param1;
	st.param.b64 	[param1], %rd7;
	.param .b32 retval0;
	call.uni (retval0), 
	vprintf, 
	(
	param0, 
	param1
	);
	ld.param.b32 	%r64, [retval0];
	} // callseq 31
	ld.global.f32 	%f31, [%rd1+56];
	cvt.f64.f32 	%fd31, %f31;
	st.local.f64 	[%rd8], %fd31;
	{ // callseq 32, 0
	.param .b64 param0;
	st.param.b64 	[param0], %rd12;
	.param .b64 param1;
	st.param.b64 	[param1], %rd7;
	.param .b32 retval0;
	call.uni (retval0), 
	vprintf, 
	(
	param0, 
	param1
	);
	ld.param.b32 	%r66, [retval0];
	} // callseq 32
	ld.global.f32 	%f32, [%rd1+60];
	cvt.f64.f32 	%fd32, %f32;
	st.local.f64 	[%rd8], %fd32;
	{ // callseq 33, 0
	.param .b64 param0;
	st.param.b64 	[param0], %rd12;
	.param .b64 param1;
	st.param.b64 	[param1], %rd7;
	.param .b32 retval0;
	call.uni (retval0), 
	vprintf, 
	(
	param0, 
	param1
	);
	ld.param.b32 	%r68, [retval0];
	} // callseq 33
	mov.u64 	%rd15, $str$3;
	cvta.global.u64 	%rd16, %rd15;
	{ // callseq 34, 0
	.param .b64 param0;
	st.param.b64 	[param0], %rd16;
	.param .b64 param1;
	st.param.b64 	[param1], 0;
	.param .b32 retval0;
	call.uni (retval0), 
	vprintf, 
	(
	param0, 
	param1
	);
	ld.param.b32 	%r70, [retval0];
	} // callseq 34
	setp.lt.u32 	%p1, %r1, 4;
	and.b32  	%r72, %r1, 1020;
	setp.eq.s32 	%p2, %r72, 12;
	and.b32  	%r73, %r1, 3;
	setp.eq.s32 	%p3, %r73, 0;
	or.pred  	%p4, %p2, %p3;
	or.pred  	%p5, %p4, %p1;
	setp.eq.s32 	%p6, %r73, 3;
	or.pred  	%p7, %p6, %p5;
	@%p7 bra 	$L__BB0_2;
	add.s32 	%r75, %r1, -1;
	mul.wide.u32 	%rd19, %r75, 4;
	add.s64 	%rd20, %rd2, %rd19;
	ld.global.f32 	%f33, [%rd20];
	mul.wide.u32 	%rd21, %r1, 4;
	add.s64 	%rd22, %rd2, %rd21;
	ld.global.f32 	%f34, [%rd22+4];
	add.f32 	%f35, %f33, %f34;
	add.s32 	%r76, %r1, -4;
	mul.wide.u32 	%rd23, %r76, 4;
	add.s64 	%rd24, %rd2, %rd23;
	ld.global.f32 	%f36, [%rd24];
	add.f32 	%f37, %f35, %f36;
	ld.global.f32 	%f38, [%rd22+16];
	add.f32 	%f39, %f37, %f38;
	ld.global.f32 	%f40, [%rd22];
	fma.rn.f32 	%f41, %f40, 0fC0800000, %f39;
	mul.f32 	%f42, %f41, 0f3F000000;
	fma.rn.f32 	%f43, %f40, 0f40000000, %f42;
	add.s64 	%rd25, %rd1, %rd21;
	ld.global.f32 	%f44, [%rd25];
	fma.rn.f32 	%f45, %f44, 0fBF7FF2E5, %f43;
	div.rn.f32 	%f46, %f45, 0f3F80068E;
	add.s64 	%rd26, %rd3, %rd21;
	st.global.f32 	[%rd26], %f46;
	bra.uni 	$L__BB0_3;
$L__BB0_2:
	mul.wide.u32 	%rd17, %r1, 4;
	add.s64 	%rd18, %rd3, %rd17;
	mov.b32 	%r74, 0;
	st.global.u32 	[%rd18], %r74;
$L__BB0_3:
	ret;

}
	// .globl	_Z11updateSidesPfS_
.visible .entry _Z11updateSidesPfS_(
	.param .u64 .ptr .align 1 _Z11updateSidesPfS__param_0,
	.param .u64 .ptr .align 1 _Z11updateSidesPfS__param_1
)
{
	.reg .pred 	%p<11>;
	.reg .b32 	%r<6>;
	.reg .b32 	%f<10>;
	.reg .b64 	%rd<22>;

	ld.param.u64 	%rd3, [_Z11updateSidesPfS__param_0];
	ld.param.u64 	%rd4, [_Z11updateSidesPfS__param_1];
	cvta.to.global.u64 	%rd1, %rd3;
	cvta.to.global.u64 	%rd2, %rd4;
	mov.u32 	%r1, %tid.x;
	add.s32 	%r2, %r1, -1;
	setp.gt.u32 	%p1, %r2, 1;
	@%p1 bra 	$L__BB1_2;
	mul.wide.u32 	%rd19, %r1, 4;
	add.s64 	%rd20, %rd2, %rd19;
	ld.global.f32 	%f8, [%rd20+16];
	mul.f32 	%f9, %f8, 0f3F400000;
	add.s64 	%rd21, %rd1, %rd19;
	st.global.f32 	[%rd21], %f9;
	bra.uni 	$L__BB1_15;
$L__BB1_2:
	and.b32  	%r3, %r1, 1020;
	setp.ne.s32 	%p2, %r3, 12;
	@%p2 bra 	$L__BB1_6;
	setp.eq.s32 	%p3, %r1, 12;
	@%p3 bra 	$L__BB1_6;
	setp.eq.s32 	%p4, %r1, 15;
	@%p4 bra 	$L__BB1_6;
	add.s32 	%r5, %r1, -4;
	mul.wide.u32 	%rd15, %r5, 4;
	add.s64 	%rd16, %rd2, %rd15;
	ld.global.f32 	%f6, [%rd16];
	mul.f32 	%f7, %f6, 0f3F400000;
	mul.wide.u32 	%rd17, %r1, 4;
	add.s64 	%rd18, %rd1, %rd17;
	st.global.f32 	[%rd18], %f7;
	bra.uni 	$L__BB1_15;
$L__BB1_6:
	and.b32  	%r4, %r1, 3;
	setp.eq.s32 	%p5, %r4, 3;
	@%p5 bra 	$L__BB1_11;
	setp.ne.s32 	%p6, %r4, 0;
	@%p6 bra 	$L__BB1_14;
	setp.eq.s32 	%p9, %r1, 0;
	@%p9 bra 	$L__BB1_14;
	setp.eq.s32 	%p10, %r1, 12;
	@%p10 bra 	$L__BB1_14;
	mul.wide.u32 	%rd9, %r1, 4;
	add.s64 	%rd10, %rd2, %rd9;
	ld.global.f32 	%f3, [%rd10+4];
	mul.f32 	%f4, %f3, 0f3F400000;
	add.s64 	%rd11, %rd1, %rd9;
	st.global.f32 	[%rd11], %f4;
	bra.uni 	$L__BB1_15;
$L__BB1_11:
	setp.eq.s32 	%p7, %r1, 3;
	@%p7 bra 	$L__BB1_14;
	setp.eq.s32 	%p8, %r1, 15;
	@%p8 bra 	$L__BB1_14;
	mul.wide.u32 	%rd5, %r2, 4;
	add.s64 	%rd6, %rd2, %rd5;
	ld.global.f32 	%f1, [%rd6];
	mul.f32 	%f2, %f1, 0f3F400000;
	mul.wide.u32 	%rd7, %r1, 4;
	add.s64 	%rd8, %rd1, %rd7;
	st.global.f32 	[%rd8], %f2;
	bra.uni 	$L__BB1_15;
$L__BB1_14:
	mul.wide.u32 	%rd12, %r1, 4;
	add.s64 	%rd13, %rd2, %rd12;
	ld.global.f32 	%f5, [%rd13];
	add.s64 	%rd14, %rd1, %rd12;
	st.global.f32 	[%rd14], %f5;
$L__BB1_15:
	ret;

}
	// .globl	_Z13updateCornersPfS_
.visible .entry _Z13updateCornersPfS_(
	.param .u64 .ptr .align 1 _Z13updateCornersPfS__param_0,
	.param .u64 .ptr .align 1 _Z13updateCornersPfS__param_1
)
{
	.reg .pred 	%p<6>;
	.reg .b32 	%r<3>;
	.reg .b32 	%f<6>;
	.reg .b64 	%rd<15>;

	ld.param.u64 	%rd3, [_Z13updateCornersPfS__param_0];
	ld.param.u64 	%rd4, [_Z13updateCornersPfS__param_1];
	cvta.to.global.u64 	%rd1, %rd3;
	cvta.to.global.u64 	%rd2, %rd4;
	mov.u32 	%r1, %tid.x;
	setp.gt.s32 	%p1, %r1, 11;
	@%p1 bra 	$L__BB2_4;
	setp.eq.s32 	%p4, %r1, 0;
	@%p4 bra 	$L__BB2_3;
	setp.eq.s32 	%p5, %r1, 3;
	@%p5 bra 	$L__BB2_3;
	bra.uni 	$L__BB2_7;
$L__BB2_3:
	mul.wide.u32 	%rd9, %r1, 4;
	add.s64 	%rd10, %rd2, %rd9;
	ld.global.f32 	%f3, [%rd10+16];
	mul.f32 	%f4, %f3, 0f3F400000;
	add.s64 	%rd11, %rd1, %rd9;
	st.global.f32 	[%rd11], %f4;
	bra.uni 	$L__BB2_8;
$L__BB2_4:
	setp.eq.s32 	%p2, %r1, 12;
	@%p2 bra 	$L__BB2_6;
	setp.eq.s32 	%p3, %r1, 15;
	@%p3 bra 	$L__BB2_6;
	bra.uni 	$L__BB2_7;
$L__BB2_6:
	add.s32 	%r2, %r1, -4;
	mul.wide.u32 	%rd5, %r2, 4;
	add.s64 	%rd6, %rd2, %rd5;
	ld.global.f32 	%f1, [%rd6];
	mul.f32 	%f2, %f1, 0f3F400000;
	mul.wide.u32 	%rd7, %r1, 4;
	add.s64 	%rd8, %rd1, %rd7;
	st.global.f32 	[%rd8], %f2;
	bra.uni 	$L__BB2_8;
$L__BB2_7:
	mul.wide.u32 	%rd12, %r1, 4;
	add.s64 	%rd13, %rd2, %rd12;
	ld.global.f32 	%f5, [%rd13];
	add.s64 	%rd14, %rd1, %rd12;
	st.global.f32 	[%rd14], %f5;
$L__BB2_8:
	ret;

}


// ===== COMPILED SASS (sm_100) =====

	.target	sm_100

	.elftype	@"ET_EXEC"


//--------------------- .note.nv.tkinfo           --------------------------
	.section	.note.nv.tkinfo,"",@"SHT_NOTE"
	.sectionflags	@"SHF_NOTE_NV_TKINFO"
	.tkinfo
        /*0018*/ 	.word	0x00000002
        /*0030*/ 	.string	""
        /*0030*/ 	.string	"ptxas"
        /*0030*/ 	.string	"Cuda compilation tools, release 13.0, V13.0.88"
        /*0030*/ 	.string	"Build cuda_13.0.r13.0/compiler.36424714_0"
        /*0030*/ 	.string	"-arch sm_100 -m 64 "



//--------------------- .note.nv.cuinfo           --------------------------
	.section	.note.nv.cuinfo,"",@"SHT_NOTE"
	.sectionflags	@"SHF_NOTE_NV_CUINFO"
        /*0018*/ 	.short	0x0002
        /*001a*/ 	.short	0x0064
        /*001c*/ 	.short	0x0082
	.zero		2


//--------------------- .nv.info                  --------------------------
	.section	.nv.info,"",@"SHT_CUDA_INFO"
	.align	4


	//----- nvinfo : EIATTR_REGCOUNT
	.align		4
        /*0000*/ 	.byte	0x04, 0x2f
        /*0002*/ 	.short	(.L_5 - .L_4)
	.align		4
.L_4:
        /*0004*/ 	.word	index@(_Z12updateCenterPfS_S_)
        /*0008*/ 	.word	0x00000018


	//----- nvinfo : EIATTR_FRAME_SIZE
	.align		4
.L_5:
        /*000c*/ 	.byte	0x04, 0x11
        /*000e*/ 	.short	(.L_7 - .L_6)
	.align		4
.L_6:
        /*0010*/ 	.word	index@($__internal_0_$__cuda_sm3x_div_rn_noftz_f32_slowpath)
        /*0014*/ 	.word	0x00000008


	//----- nvinfo : EIATTR_FRAME_SIZE
	.align		4
.L_7:
        /*0018*/ 	.byte	0x04, 0x11
        /*001a*/ 	.short	(.L_9 - .L_8)
	.align		4
.L_8:
        /*001c*/ 	.word	index@(_Z12updateCenterPfS_S_)
        /*0020*/ 	.word	0x00000008


	//----- nvinfo : EIATTR_REGCOUNT
	.align		4
.L_9:
        /*0024*/ 	.byte	0x04, 0x2f
        /*0026*/ 	.short	(.L_11 - .L_10)
	.align		4
.L_10:
        /*0028*/ 	.word	index@(_Z11updateSidesPfS_)
        /*002c*/ 	.word	0x0000000a


	//----- nvinfo : EIATTR_FRAME_SIZE
	.align		4
.L_11:
        /*0030*/ 	.byte	0x04, 0x11
        /*0032*/ 	.short	(.L_13 - .L_12)
	.align		4
.L_12:
        /*0034*/ 	.word	index@(_Z11updateSidesPfS_)
        /*0038*/ 	.word	0x00000000


	//----- nvinfo : EIATTR_REGCOUNT
	.align		4
.L_13:
        /*003c*/ 	.byte	0x04, 0x2f
        /*003e*/ 	.short	(.L_15 - .L_14)
	.align		4
.L_14:
        /*0040*/ 	.word	index@(_Z13updateCornersPfS_)
        /*0044*/ 	.word	0x0000000a


	//----- nvinfo : EIATTR_FRAME_SIZE
	.align		4
.L_15:
        /*0048*/ 	.byte	0x04, 0x11
        /*004a*/ 	.short	(.L_17 - .L_16)
	.align		4
.L_16:
        /*004c*/ 	.word	index@(_Z13updateCornersPfS_)
        /*0050*/ 	.word	0x00000000


	//----- nvinfo : EIATTR_MIN_STACK_SIZE
	.align		4
.L_17:
        /*0054*/ 	.byte	0x04, 0x12
        /*0056*/ 	.short	(.L_19 - .L_18)
	.align		4
.L_18:
        /*0058*/ 	.word	index@(_Z13updateCornersPfS_)
        /*005c*/ 	.word	0x00000000


	//----- nvinfo : EIATTR_MIN_STACK_SIZE
	.align		4
.L_19:
        /*0060*/ 	.byte	0x04, 0x12
        /*0062*/ 	.short	(.L_21 - .L_20)
	.align		4
.L_20:
        /*0064*/ 	.word	index@(_Z11updateSidesPfS_)
        /*0068*/ 	.word	0x00000000


	//----- nvinfo : EIATTR_MIN_STACK_SIZE
	.align		4
.L_21:
        /*006c*/ 	.byte	0x04, 0x12
        /*006e*/ 	.short	(.L_23 - .L_22)
	.align		4
.L_22:
        /*0070*/ 	.word	index@(_Z12updateCenterPfS_S_)
        /*0074*/ 	.word	0x00000008
.L_23:


//--------------------- .nv.compat                --------------------------
	.section	.nv.compat,"",@"SHT_CUDA_COMPAT_INFO"
	.align	4
        /*0000*/ 	.byte	0x02, 0x09, 0x00, 0x00, 0x02, 0x02, 0x01, 0x00, 0x02, 0x05, 0x05, 0x00, 0x03, 0x07, 0x01, 0x01
        /*0010*/ 	.byte	0x02, 0x03, 0x00, 0x00, 0x02, 0x06, 0x01, 0x00, 0x04, 0x0b, 0x08, 0x00, 0x01, 0x00, 0x00, 0x00
        /*0020*/ 	.byte	0x00, 0x00, 0x00, 0x00


//--------------------- .nv.info._Z13updateCornersPfS_ --------------------------
	.section	.nv.info._Z13updateCornersPfS_,"",@"SHT_CUDA_INFO"
	.sectionflags	@""
	.align	4


	//----- nvinfo : EIATTR_CUDA_API_VERSION
	.align		4
        /*0000*/ 	.byte	0x04, 0x37
        /*0002*/ 	.short	(.L_25 - .L_24)
.L_24:
        /*0004*/ 	.word	0x00000082


	//----- nvinfo : EIATTR_KPARAM_INFO
	.align		4
.L_25:
        /*0008*/ 	.byte	0x04, 0x17
        /*000a*/ 	.short	(.L_27 - .L_26)
.L_26:
        /*000c*/ 	.word	0x00000000
        /*0010*/ 	.short	0x0001
        /*0012*/ 	.short	0x0008
        /*0014*/ 	.byte	0x00, 0xf5, 0x21, 0x00


	//----- nvinfo : EIATTR_KPARAM_INFO
	.align		4
.L_27:
        /*0018*/ 	.byte	0x04, 0x17
        /*001a*/ 	.short	(.L_29 - .L_28)
.L_28:
        /*001c*/ 	.word	0x00000000
        /*0020*/ 	.short	0x0000
        /*0022*/ 	.short	0x0000
        /*0024*/ 	.byte	0x00, 0xf5, 0x21, 0x00


	//----- nvinfo : EIATTR_SPARSE_MMA_MASK
	.align		4
.L_29:
        /*0028*/ 	.byte	0x03, 0x50
        /*002a*/ 	.short	0x0000


	//----- nvinfo : EIATTR_MAXREG_COUNT
	.align		4
        /*002c*/ 	.byte	0x03, 0x1b
        /*002e*/ 	.short	0x00ff


	//----- nvinfo : EIATTR_MERCURY_ISA_VERSION
	.align		4
        /*0030*/ 	.byte	0x03, 0x5f
        /*0032*/ 	.short	0x0101


	//----- nvinfo : EIATTR_VRC_CTA_INIT_COUNT
	.align		4
        /*0034*/ 	.byte	0x02, 0x4a
	.zero		1
	.zero		1


	//----- nvinfo : EIATTR_EXIT_INSTR_OFFSETS
	.align		4
        /*0038*/ 	.byte	0x04, 0x1c
        /*003a*/ 	.short	(.L_31 - .L_30)


	//   ....[0]....
.L_30:
        /*003c*/ 	.word	0x00000120


	//   ....[1]....
        /*0040*/ 	.word	0x00000210


	//   ....[2]....
        /*0044*/ 	.word	0x00000290


	//----- nvinfo : EIATTR_INDIRECT_BRANCH_TARGETS
	.align		4
.L_31:
        /*0048*/ 	.byte	0x04, 0x34
        /*004a*/ 	.short	(.L_33 - .L_32)


	//   ....[0]....
.L_32:
        /*004c*/ 	.word	.L_x_61@srel
        /*0050*/ 	.short	0x0
        /*0052*/ 	.short	0x0
        /*0054*/ 	.word	0x5
        /*0058*/ 	.word	.L_x_62@srel
        /*005c*/ 	.word	.L_x_63@srel
        /*0060*/ 	.word	.L_x_63@srel
        /*0064*/ 	.word	.L_x_62@srel
        /*0068*/ 	.word	.L_x_63@srel


	//   ....[1]....
        /* <DEDUP_REMOVED lines=9> */


	//----- nvinfo : EIATTR_CRS_STACK_SIZE
	.align		4
.L_33:
        /*008c*/ 	.byte	0x04, 0x1e
        /*008e*/ 	.short	(.L_35 - .L_34)
.L_34:
        /*0090*/ 	.word	0x00000000


	//----- nvinfo : EIATTR_CBANK_PARAM_SIZE
	.align		4
.L_35:
        /*0094*/ 	.byte	0x03, 0x19
        /*0096*/ 	.short	0x0010


	//----- nvinfo : EIATTR_PARAM_CBANK
	.align		4
        /*0098*/ 	.byte	0x04, 0x0a
        /*009a*/ 	.short	(.L_37 - .L_36)
	.align		4
.L_36:
        /*009c*/ 	.word	index@(.nv.constant0._Z13updateCornersPfS_)
        /*00a0*/ 	.short	0x0380
        /*00a2*/ 	.short	0x0010


	//----- nvinfo : EIATTR_SW_WAR
	.align		4
.L_37:
        /*00a4*/ 	.byte	0x04, 0x36
        /*00a6*/ 	.short	(.L_39 - .L_38)
.L_38:
        /*00a8*/ 	.word	0x00000008
.L_39:


//--------------------- .nv.info._Z11updateSidesPfS_ --------------------------
	.section	.nv.info._Z11updateSidesPfS_,"",@"SHT_CUDA_INFO"
	.sectionflags	@""
	.align	4


	//----- nvinfo : EIATTR_CUDA_API_VERSION
	.align		4
        /*0000*/ 	.byte	0x04, 0x37
        /*0002*/ 	.short	(.L_41 - .L_40)
.L_40:
        /*0004*/ 	.word	0x00000082


	//----- nvinfo : EIATTR_KPARAM_INFO
	.align		4
.L_41:
        /*0008*/ 	.byte	0x04, 0x17
        /*000a*/ 	.short	(.L_43 - .L_42)
.L_42:
        /*000c*/ 	.word	0x00000000
        /*0010*/ 	.short	0x0001
        /*0012*/ 	.short	0x0008
        /*0014*/ 	.byte	0x00, 0xf5, 0x21, 0x00


	//----- nvinfo : EIATTR_KPARAM_INFO
	.align		4
.L_43:
        /*0018*/ 	.byte	0x04, 0x17
        /*001a*/ 	.short	(.L_45 - .L_44)
.L_44:
        /*001c*/ 	.word	0x00000000
        /*0020*/ 	.short	0x0000
        /*0022*/ 	.short	0x0000
        /*0024*/ 	.byte	0x00, 0xf5, 0x21, 0x00


	//----- nvinfo : EIATTR_SPARSE_MMA_MASK
	.align		4
.L_45:
        /*0028*/ 	.byte	0x03, 0x50
        /*002a*/ 	.short	0x0000


	//----- nvinfo : EIATTR_MAXREG_COUNT
	.align		4
        /*002c*/ 	.byte	0x03, 0x1b
        /*002e*/ 	.short	0x00ff


	//----- nvinfo : EIATTR_MERCURY_ISA_VERSION
	.align		4
        /*0030*/ 	.byte	0x03, 0x5f
        /*0032*/ 	.short	0x0101


	//----- nvinfo : EIATTR_VRC_CTA_INIT_COUNT
	.align		4
        /*0034*/ 	.byte	0x02, 0x4a
	.zero		1
	.zero		1


	//----- nvinfo : EIATTR_EXIT_INSTR_OFFSETS
	.align		4
        /*0038*/ 	.byte	0x04, 0x1c
        /*003a*/ 	.short	(.L_47 - .L_46)


	//   ....[0]....
.L_46:
        /*003c*/ 	.word	0x000000d0


	//   ....[1]....
        /*0040*/ 	.word	0x00000200


	//   ....[2]....
        /*0044*/ 	.word	0x00000310


	//   ....[3]....
        /*0048*/ 	.word	0x000003c0


	//   ....[4]....
        /*004c*/ 	.word	0x00000440


	//----- nvinfo : EIATTR_INDIRECT_BRANCH_TARGETS
	.align		4
.L_47:
        /*0050*/ 	.byte	0x04, 0x34
        /*0052*/ 	.short	(.L_49 - .L_48)


	//   ....[0]....
.L_48:
        /* <DEDUP_REMOVED lines=9> */


	//----- nvinfo : EIATTR_CRS_STACK_SIZE
	.align		4
.L_49:
        /*0074*/ 	.byte	0x04, 0x1e
        /*0076*/ 	.short	(.L_51 - .L_50)
.L_50:
        /*0078*/ 	.word	0x00000000


	//----- nvinfo : EIATTR_CBANK_PARAM_SIZE
	.align		4
.L_51:
        /*007c*/ 	.byte	0x03, 0x19
        /*007e*/ 	.short	0x0010


	//----- nvinfo : EIATTR_PARAM_CBANK
	.align		4
        /*0080*/ 	.byte	0x04, 0x0a
        /*0082*/ 	.short	(.L_53 - .L_52)
	.align		4
.L_52:
        /*0084*/ 	.word	index@(.nv.constant0._Z11updateSidesPfS_)
        /*0088*/ 	.short	0x0380
        /*008a*/ 	.short	0x0010


	//----- nvinfo : EIATTR_SW_WAR
	.align		4
.L_53:
        /*008c*/ 	.byte	0x04, 0x36
        /*008e*/ 	.short	(.L_55 - .L_54)
.L_54:
        /*0090*/ 	.word	0x00000008
.L_55:


//--------------------- .nv.info._Z12updateCenterPfS_S_ --------------------------
	.section	.nv.info._Z12updateCenterPfS_S_,"",@"SHT_CUDA_INFO"
	.sectionflags	@""
	.align	4


	//----- nvinfo : EIATTR_CUDA_API_VERSION
	.align		4
        /*0000*/ 	.byte	0x04, 0x37
        /*0002*/ 	.short	(.L_57 - .L_56)
.L_56:
        /*0004*/ 	.word	0x00000082


	//----- nvinfo : EIATTR_KPARAM_INFO
	.align		4
.L_57:
        /*0008*/ 	.byte	0x04, 0x17
        /*000a*/ 	.short	(.L_59 - .L_58)
.L_58:
        /*000c*/ 	.word	0x00000000
        /*0010*/ 	.short	0x0002
        /*0012*/ 	.short	0x0010
        /*0014*/ 	.byte	0x00, 0xf5, 0x21, 0x00


	//----- nvinfo : EIATTR_KPARAM_INFO
	.align		4
.L_59:
        /*0018*/ 	.byte	0x04, 0x17
        /*001a*/ 	.short	(.L_61 - .L_60)
.L_60:
        /*001c*/ 	.word	0x00000000
        /*0020*/ 	.short	0x0001
        /*0022*/ 	.short	0x0008
        /*0024*/ 	.byte	0x00, 0xf5, 0x21, 0x00


	//----- nvinfo : EIATTR_KPARAM_INFO
	.align		4
.L_61:
        /*0028*/ 	.byte	0x04, 0x17
        /*002a*/ 	.short	(.L_63 - .L_62)
.L_62:
        /*002c*/ 	.word	0x00000000
        /*0030*/ 	.short	0x0000
        /*0032*/ 	.short	0x0000
        /*0034*/ 	.byte	0x00, 0xf5, 0x21, 0x00


	//----- nvinfo : EIATTR_SPARSE_MMA_MASK
	.align		4
.L_63:
        /*0038*/ 	.byte	0x03, 0x50
        /*003a*/ 	.short	0x0000


	//----- nvinfo : EIATTR_MAXREG_COUNT
	.align		4
        /*003c*/ 	.byte	0x03, 0x1b
        /*003e*/ 	.short	0x00ff


	//----- nvinfo : EIATTR_EXTERNS
	.align		4
        /*0040*/ 	.byte	0x04, 0x0f
        /*0042*/ 	.short	(.L_65 - .L_64)


	//   ....[0]....
	.align		4
.L_64:
        /*0044*/ 	.word	index@(vprintf)


	//----- nvinfo : EIATTR_MERCURY_ISA_VERSION
	.align		4
.L_65:
        /*0048*/ 	.byte	0x03, 0x5f
        /*004a*/ 	.short	0x0101


	//----- nvinfo : EIATTR_VRC_CTA_INIT_COUNT
	.align		4
        /*004c*/ 	.byte	0x02, 0x4a
	.zero		1
	.zero		1


	//----- nvinfo : EIATTR_SYSCALL_OFFSETS
	.align		4
        /*0050*/ 	.byte	0x04, 0x46
        /*0052*/ 	.short	(.L_67 - .L_66)


	//   ....[0]....
.L_66:
        /*0054*/ 	.word	0x000000e0


	//   ....[1]....
        /*0058*/ 	.word	0x000001a0


	//   ....[2]....
        /*005c*/ 	.word	0x00000260


	//   ....[3]....
        /*0060*/ 	.word	0x00000320


	//   ....[4]....
        /*0064*/ 	.word	0x000003e0


	//   ....[5]....
        /*0068*/ 	.word	0x000004a0


	//   ....[6]....
        /*006c*/ 	.word	0x00000560


	//   ....[7]....
        /*0070*/ 	.word	0x00000620


	//   ....[8]....
        /*0074*/ 	.word	0x000006e0


	//   ....[9]....
        /*0078*/ 	.word	0x000007a0


	//   ....[10]....
        /*007c*/ 	.word	0x00000860


	//   ....[11]....
        /*0080*/ 	.word	0x00000920


	//   ....[12]....
        /*0084*/ 	.word	0x000009e0


	//   ....[13]....
        /*0088*/ 	.word	0x00000aa0


	//   ....[14]....
        /*008c*/ 	.word	0x00000b60


	//   ....[15]....
        /*0090*/ 	.word	0x00000c20


	//   ....[16]....
        /*0094*/ 	.word	0x00000ce0


	//   ....[17]....
        /*0098*/ 	.word	0x00000d50


	//   ....[18]....
        /*009c*/ 	.word	0x00000e10


	//   ....[19]....
        /*00a0*/ 	.word	0x00000ed0


	//   ....[20]....
        /*00a4*/ 	.word	0x00000f90


	//   ....[21]....
        /*00a8*/ 	.word	0x00001050


	//   ....[22]....
        /*00ac*/ 	.word	0x00001110


	//   ....[23]....
        /*00b0*/ 	.word	0x000011d0


	//   ....[24]....
        /*00b4*/ 	.word	0x00001290


	//   ....[25]....
        /*00b8*/ 	.word	0x00001350


	//   ....[26]....
        /*00bc*/ 	.word	0x00001410


	//   ....[27]....
        /*00c0*/ 	.word	0x000014d0


	//   ....[28]....
        /*00c4*/ 	.word	0x00001590


	//   ....[29]....
        /*00c8*/ 	.word	0x00001650


	//   ....[30]....
        /*00cc*/ 	.word	0x00001710


	//   ....[31]....
        /*00d0*/ 	.word	0x000017d0


	//   ....[32]....
        /*00d4*/ 	.word	0x00001890


	//   ....[33]....
        /*00d8*/ 	.word	0x00001950


	//   ....[34]....
        /*00dc*/ 	.word	0x000019d0


	//----- nvinfo : EIATTR_EXIT_INSTR_OFFSETS
	.align		4
.L_67:
        /*00e0*/ 	.byte	0x04, 0x1c
        /*00e2*/ 	.short	(.L_69 - .L_68)


	//   ....[0]....
.L_68:
        /*00e4*/ 	.word	0x00001ca0


	//   ....[1]....
        /*00e8*/ 	.word	0x00001ce0


	//----- nvinfo : EIATTR_CRS_STACK_SIZE
	.align		4
.L_69:
        /*00ec*/ 	.byte	0x04, 0x1e
        /*00ee*/ 	.short	(.L_71 - .L_70)
.L_70:
        /*00f0*/ 	.word	0x00000000


	//----- nvinfo : EIATTR_CBANK_PARAM_SIZE
	.align		4
.L_71:
        /*00f4*/ 	.byte	0x03, 0x19
        /*00f6*/ 	.short	0x0018


	//----- nvinfo : EIATTR_PARAM_CBANK
	.align		4
        /*00f8*/ 	.byte	0x04, 0x0a
        /*00fa*/ 	.short	(.L_73 - .L_72)
	.align		4
.L_72:
        /*00fc*/ 	.word	index@(.nv.constant0._Z12updateCenterPfS_S_)
        /*0100*/ 	.short	0x0380
        /*0102*/ 	.short	0x0018


	//----- nvinfo : EIATTR_SW_WAR
	.align		4
.L_73:
        /*0104*/ 	.byte	0x04, 0x36
        /*0106*/ 	.short	(.L_75 - .L_74)
.L_74:
        /*0108*/ 	.word	0x00000008
.L_75:


//--------------------- .nv.callgraph             --------------------------
	.section	.nv.callgraph,"",@"SHT_CUDA_CALLGRAPH"
	.align	4
	.sectionentsize	8
	.align		4
        /*0000*/ 	.word	0x00000000
	.align		4
        /*0004*/ 	.word	0xffffffff
	.align		4
        /*0008*/ 	.word	index@(_Z12updateCenterPfS_S_)
	.align		4
        /*000c*/ 	.word	index@(vprintf)
	.align		4
        /*0010*/ 	.word	0x00000000
	.align		4
        /*0014*/ 	.word	0xfffffffe
	.align		4
        /*0018*/ 	.word	0x00000000
	.align		4
        /*001c*/ 	.word	0xfffffffd
	.align		4
        /*0020*/ 	.word	0x00000000
	.align		4
        /*0024*/ 	.word	0xfffffffc


//--------------------- .nv.constant4             --------------------------
	.section	.nv.constant4,"a",@progbits
	.align	8
	.align		8
.nv.constant4:
        /*0000*/ 	.dword	$str
	.align		8
        /*0008*/ 	.dword	$str$1
	.align		8
        /*0010*/ 	.dword	$str$2
	.align		8
        /*0018*/ 	.dword	$str$3
	.align		8
        /*0020*/ 	.dword	vprintf


//--------------------- .nv.constant2._Z13updateCornersPfS_ --------------------------
	.section	.nv.constant2._Z13updateCornersPfS_,"a",@progbits
	.sectionflags	@""
	.align	4
.nv.constant2._Z13updateCornersPfS_:
        /*0000*/ 	.byte	0xb0, 0x00, 0x00, 0x00, 0x20, 0x02, 0x00, 0x00, 0x20, 0x02, 0x00, 0x00, 0xb0, 0x00, 0x00, 0x00
        /*0010*/ 	.byte	0x20, 0x02, 0x00, 0x00, 0x90, 0x01, 0x00, 0x00, 0x20, 0x02, 0x00, 0x00, 0x20, 0x02, 0x00, 0x00
        /*0020*/ 	.byte	0x90, 0x01, 0x00, 0x00, 0x20, 0x02, 0x00, 0x00


//--------------------- .nv.constant2._Z11updateSidesPfS_ --------------------------
	.section	.nv.constant2._Z11updateSidesPfS_,"a",@progbits
	.sectionflags	@""
	.align	4
.nv.constant2._Z11updateSidesPfS_:
        /*0000*/ 	.byte	0x10, 0x02, 0x00, 0x00, 0x80, 0x01, 0x00, 0x00, 0x80, 0x01, 0x00, 0x00, 0x10, 0x02, 0x00, 0x00
        /*0010*/ 	.byte	0x80, 0x01, 0x00, 0x00


//--------------------- .text._Z13updateCornersPfS_ --------------------------
	.section	.text._Z13updateCornersPfS_,"ax",@progbits
	.align	128
        .global         _Z13updateCornersPfS_
        .type           _Z13updateCornersPfS_,@function
        .size           _Z13updateCornersPfS_,(.L_x_80 - _Z13updateCornersPfS_)
        .other          _Z13updateCornersPfS_,@"STO_CUDA_ENTRY STV_DEFAULT"
_Z13updateCornersPfS_:
.text._Z13updateCornersPfS_:
[----:B------:R-:W-:Y:S01]  /*0000*/  LDC R1, c[0x0][0x37c] ;  /* 0x0000df00ff017b82 */ /* 0x000fe20000000800 */
[----:B------:R-:W0:Y:S01]  /*0010*/  S2R R0, SR_TID.X ;  /* 0x0000000000007919 */ /* 0x000e220000002100 */
[----:B------:R-:W1:Y:S01]  /*0020*/  LDCU.64 UR4, c[0x0][0x358] ;  /* 0x00006b00ff0477ac */ /* 0x000e620008000a00 */
[----:B------:R-:W-:Y:S01]  /*0030*/  BSSY.RECONVERGENT B0, `(.L_x_0) ;  /* 0x000001f000007945 */ /* 0x000fe20003800200 */
[----:B0-----:R-:W-:-:S13]  /*0040*/  ISETP.GT.AND P0, PT, R0, 0xb, PT ;  /* 0x0000000b0000780c */ /* 0x001fda0003f04270 */
[----:B-1----:R-:W-:Y:S05]  /*0050*/  @P0 BRA `(.L_x_1) ;  /* 0x0000000000340947 */ /* 0x002fea0003800000 */
[----:B------:R-:W-:-:S04]  /*0060*/  VIMNMX.U32 R2, PT, PT, R0, 0x4, PT ;  /* 0x0000000400027848 */ /* 0x000fc80003fe0000 */
[----:B------:R-:W-:-:S04]  /*0070*/  SHF.L.U32 R4, R2, 0x2, RZ ;  /* 0x0000000202047819 */ /* 0x000fc800000006ff */
[----:B------:R-:W0:Y:S02]  /*0080*/  LDC R2, c[0x2][R4] ;  /* 0x0080000004027b82 */ /* 0x000e240000000800 */
[----:B0-----:R-:W-:-:S04]  /*0090*/  SHF.R.S32.HI R3, RZ, 0x1f, R2 ;  /* 0x0000001fff037819 */ /* 0x001fc80000011402 */
.L_x_61:
[----:B------:R-:W-:Y:S05]  /*00a0*/  BRX R2 -0xb0                                                            (*"BRANCH_TARGETS .L_x_62,.L_x_63"*) ;  /* 0xfffffffc02d47949 */ /* 0x000fea000383ffff */
.L_x_62:
[----:B------:R-:W0:Y:S08]  /*00b0*/  LDC.64 R2, c[0x0][0x388] ;  /* 0x0000e200ff027b82 */ /* 0x000e300000000a00 */
[----:B------:R-:W1:Y:S01]  /*00c0*/  LDC.64 R4, c[0x0][0x380] ;  /* 0x0000e000ff047b82 */ /* 0x000e620000000a00 */
[----:B0-----:R-:W-:-:S06]  /*00d0*/  IMAD.WIDE.U32 R2, R0, 0x4, R2 ;  /* 0x0000000400027825 */ /* 0x001fcc00078e0002 */
[----:B------:R-:W2:Y:S01]  /*00e0*/  LDG.E R2, desc[UR4][R2.64+0x10] ;  /* 0x0000100402027981 */ /* 0x000ea2000c1e1900 */
[----:B-1----:R-:W-:-:S04]  /*00f0*/  IMAD.WIDE.U32 R4, R0, 0x4, R4 ;  /* 0x0000000400047825 */ /* 0x002fc800078e0004 */
[----:B--2---:R-:W-:-:S05]  /*0100*/  FMUL R7, R2, 0.75 ;  /* 0x3f40000002077820 */ /* 0x004fca0000400000 */
[----:B------:R-:W-:Y:S01]  /*0110*/  STG.E desc[UR4][R4.64], R7 ;  /* 0x0000000704007986 */ /* 0x000fe2000c101904 */
[----:B------:R-:W-:Y:S05]  /*0120*/  EXIT ;  /* 0x000000000000794d */ /* 0x000fea0003800000 */
.L_x_1:
[----:B------:R-:W-:-:S04]  /*0130*/  MOV R3, 0xfffffff4 ;  /* 0xfffffff400037802 */ /* 0x000fc80000000f00 */
[----:B------:R-:W-:-:S04]  /*0140*/  VIADDMNMX.U32 R2, R0, R3, 0x4, PT ;  /* 0x0000000400027446 */ /* 0x000fc80003800003 */
[----:B------:R-:W-:-:S04]  /*0150*/  SHF.L.U32 R4, R2, 0x2, RZ ;  /* 0x0000000202047819 */ /* 0x000fc800000006ff */
[----:B------:R-:W0:Y:S02]  /*0160*/  LDC R2, c[0x2][R4+0x14] ;  /* 0x0080050004027b82 */ /* 0x000e240000000800 */
[----:B0-----:R-:W-:-:S04]  /*0170*/  SHF.R.S32.HI R3, RZ, 0x1f, R2 ;  /* 0x0000001fff037819 */ /* 0x001fc80000011402 */
.L_x_67:
[----:B------:R-:W-:Y:S05]  /*0180*/  BRX R2 -0x190                                                           (*"BRANCH_TARGETS .L_x_68,.L_x_63"*) ;  /* 0xfffffffc029c7949 */ /* 0x000fea000383ffff */
.L_x_68:
[----:B------:R-:W0:Y:S01]  /*0190*/  LDC.64 R2, c[0x0][0x388] ;  /* 0x0000e200ff027b82 */ /* 0x000e220000000a00 */
[----:B------:R-:W-:-:S05]  /*01a0*/  IADD3 R5, PT, PT, R0, -0x4, RZ ;  /* 0xfffffffc00057810 */ /* 0x000fca0007ffe0ff */
[----:B0-----:R-:W-:Y:S02]  /*01b0*/  IMAD.WIDE.U32 R2, R5, 0x4, R2 ;  /* 0x0000000405027825 */ /* 0x001fe400078e0002 */
[----:B------:R-:W0:Y:S04]  /*01c0*/  LDC.64 R4, c[0x0][0x380] ;  /* 0x0000e000ff047b82 */ /* 0x000e280000000a00 */
[----:B------:R-:W2:Y:S01]  /*01d0*/  LDG.E R2, desc[UR4][R2.64] ;  /* 0x0000000402027981 */ /* 0x000ea2000c1e1900 */
[----:B0-----:R-:W-:-:S04]  /*01e0*/  IMAD.WIDE.U32 R4, R0, 0x4, R4 ;  /* 0x0000000400047825 */ /* 0x001fc800078e0004 */
[----:B--2---:R-:W-:-:S05]  /*01f0*/  FMUL R7, R2, 0.75 ;  /* 0x3f40000002077820 */ /* 0x004fca0000400000 */
[----:B------:R-:W-:Y:S01]  /*0200*/  STG.E desc[UR4][R4.64], R7 ;  /* 0x0000000704007986 */ /* 0x000fe2000c101904 */
[----:B------:R-:W-:Y:S05]  /*0210*/  EXIT ;  /* 0x000000000000794d */ /* 0x000fea0003800000 */
.L_x_63:
[----:B------:R-:W-:Y:S05]  /*0220*/  BSYNC.RECONVERGENT B0 ;  /* 0x0000000000007941 */ /* 0x000fea0003800200 */
.L_x_0:
[----:B------:R-:W0:Y:S08]  /*0230*/  LDC.64 R2, c[0x0][0x388] ;  /* 0x0000e200ff027b82 */ /* 0x000e300000000a00 */
[----:B------:R-:W1:Y:S01]  /*0240*/  LDC.64 R4, c[0x0][0x380] ;  /* 0x0000e000ff047b82 */ /* 0x000e620000000a00 */
[----:B0-----:R-:W-:-:S06]  /*0250*/  IMAD.WIDE.U32 R2, R0, 0x4, R2 ;  /* 0x0000000400027825 */ /* 0x001fcc00078e0002 */
[----:B------:R-:W2:Y:S01]  /*0260*/  LDG.E R3, desc[UR4][R2.64] ;  /* 0x0000000402037981 */ /* 0x000ea2000c1e1900 */
[----:B-1----:R-:W-:-:S05]  /*0270*/  IMAD.WIDE.U32 R4, R0, 0x4, R4 ;  /* 0x0000000400047825 */ /* 0x002fca00078e0004 */
[----:B--2---:R-:W-:Y:S01]  /*0280*/  STG.E desc[UR4][R4.64], R3 ;  /* 0x0000000304007986 */ /* 0x004fe2000c101904 */
[----:B------:R-:W-:Y:S05]  /*0290*/  EXIT ;  /* 0x000000000000794d */ /* 0x000fea0003800000 */
.L_x_2:
[----:B------:R-:W-:-:S00]  /*02a0*/  BRA `(.L_x_2) ;  /* 0xfffffffc00fc7947 */ /* 0x000fc0000383ffff */
[----:B------:R-:W-:-:S00]  /*02b0*/  NOP ;  /* 0x0000000000007918 */ /* 0x000fc00000000000 */
        /* <DEDUP_REMOVED lines=12> */
.L_x_80:


//--------------------- .text._Z11updateSidesPfS_ --------------------------
	.section	.text._Z11updateSidesPfS_,"ax",@progbits
	.align	128
        .global         _Z11updateSidesPfS_
        .type           _Z11updateSidesPfS_,@function
        .size           _Z11updateSidesPfS_,(.L_x_81 - _Z11updateSidesPfS_)
        .other          _Z11updateSidesPfS_,@"STO_CUDA_ENTRY STV_DEFAULT"
_Z11updateSidesPfS_:
.text._Z11updateSidesPfS_:
[----:B------:R-:W-:Y:S01]  /*0000*/  LDC R1, c[0x0][0x37c] ;  /* 0x0000df00ff017b82 */ /* 0x000fe20000000800 */
[----:B------:R-:W0:Y:S01]  /*0010*/  S2R R0, SR_TID.X ;  /* 0x0000000000007919 */ /* 0x000e220000002100 */
[----:B------:R-:W1:Y:S01]  /*0020*/  LDCU.64 UR4, c[0x0][0x358] ;  /* 0x00006b00ff0477ac */ /* 0x000e620008000a00 */
[----:B0-----:R-:W-:-:S04]  /*0030*/  IADD3 R5, PT, PT, R0, -0x1, RZ ;  /* 0xffffffff00057810 */ /* 0x001fc80007ffe0ff */
[----:B------:R-:W-:-:S13]  /*0040*/  ISETP.GT.U32.AND P0, PT, R5, 0x1, PT ;  /* 0x000000010500780c */ /* 0x000fda0003f04070 */
[----:B-1----:R-:W-:Y:S05]  /*0050*/  @P0 BRA `(.L_x_3) ;  /* 0x0000000000200947 */ /* 0x002fea0003800000 */
        /* <DEDUP_REMOVED lines=8> */
.L_x_3:
[----:B------:R-:W-:Y:S01]  /*00e0*/  LOP3.LUT R2, R0, 0x3fc, RZ, 0xc0, !PT ;  /* 0x000003fc00027812 */ /* 0x000fe200078ec0ff */
[----:B------:R-:W-:Y:S03]  /*00f0*/  BSSY.RECONVERGENT B0, `(.L_x_4) ;  /* 0x0000012000007945 */ /* 0x000fe60003800200 */
[----:B------:R-:W-:-:S13]  /*0100*/  ISETP.NE.AND P0, PT, R2, 0xc, PT ;  /* 0x0000000c0200780c */ /* 0x000fda0003f05270 */
[----:B------:R-:W-:Y:S05]  /*0110*/  @P0 BRA `(.L_x_5) ;  /* 0x00000000003c0947 */ /* 0x000fea0003800000 */
[----:B------:R-:W-:-:S04]  /*0120*/  MOV R3, 0xfffffff4 ;  /* 0xfffffff400037802 */ /* 0x000fc80000000f00 */
[----:B------:R-:W-:-:S04]  /*0130*/  VIADDMNMX.U32 R2, R0, R3, 0x4, PT ;  /* 0x0000000400027446 */ /* 0x000fc80003800003 */
[----:B------:R-:W-:-:S04]  /*0140*/  SHF.L.U32 R4, R2, 0x2, RZ ;  /* 0x0000000202047819 */ /* 0x000fc800000006ff */
[----:B------:R-:W0:Y:S02]  /*0150*/  LDC R2, c[0x2][R4] ;  /* 0x0080000004027b82 */ /* 0x000e240000000800 */
[----:B0-----:R-:W-:-:S04]  /*0160*/  SHF.R.S32.HI R3, RZ, 0x1f, R2 ;  /* 0x0000001fff037819 */ /* 0x001fc80000011402 */
.L_x_73:
[----:B------:R-:W-:Y:S05]  /*0170*/  BRX R2 -0x180                                                           (*"BRANCH_TARGETS .L_x_5,.L_x_75"*) ;  /* 0xfffffffc02a07949 */ /* 0x000fea000383ffff */
.L_x_75:
        /* <DEDUP_REMOVED lines=9> */
.L_x_5:
[----:B------:R-:W-:Y:S05]  /*0210*/  BSYNC.RECONVERGENT B0 ;  /* 0x0000000000007941 */ /* 0x000fea0003800200 */
.L_x_4:
[----:B------:R-:W-:Y:S01]  /*0220*/  LOP3.LUT R2, R0, 0x3, RZ, 0xc0, !PT ;  /* 0x0000000300027812 */ /* 0x000fe200078ec0ff */
[----:B------:R-:W-:Y:S03]  /*0230*/  BSSY.RECONVERGENT B0, `(.L_x_6) ;  /* 0x000001a000007945 */ /* 0x000fe60003800200 */
[----:B------:R-:W-:-:S13]  /*0240*/  ISETP.NE.AND P0, PT, R2, 0x3, PT ;  /* 0x000000030200780c */ /* 0x000fda0003f05270 */
[----:B------:R-:W-:Y:S05]  /*0250*/  @!P0 BRA `(.L_x_7) ;  /* 0x0000000000308947 */ /* 0x000fea0003800000 */
[----:B------:R-:W-:-:S04]  /*0260*/  ISETP.NE.AND P0, PT, R0, 0xc, PT ;  /* 0x0000000c0000780c */ /* 0x000fc80003f05270 */
[----:B------:R-:W-:-:S04]  /*0270*/  ISETP.EQ.OR P0, PT, R0, RZ, !P0 ;  /* 0x000000ff0000720c */ /* 0x000fc80004702670 */
[----:B------:R-:W-:-:S13]  /*0280*/  ISETP.NE.OR P0, PT, R2, RZ, P0 ;  /* 0x000000ff0200720c */ /* 0x000fda0000705670 */
[----:B------:R-:W-:Y:S05]  /*0290*/  @P0 BRA `(.L_x_8) ;  /* 0x00000000004c0947 */ /* 0x000fea0003800000 */
        /* <DEDUP_REMOVED lines=8> */
.L_x_7:
[----:B------:R-:W-:-:S04]  /*0320*/  ISETP.NE.AND P0, PT, R0, 0xf, PT ;  /* 0x0000000f0000780c */ /* 0x000fc80003f05270 */
[----:B------:R-:W-:-:S13]  /*0330*/  ISETP.EQ.OR P0, PT, R0, 0x3, !P0 ;  /* 0x000000030000780c */ /* 0x000fda0004702670 */
[----:B------:R-:W-:Y:S05]  /*0340*/  @P0 BRA `(.L_x_8) ;  /* 0x0000000000200947 */ /* 0x000fea0003800000 */
[----:B------:R-:W0:Y:S02]  /*0350*/  LDC.64 R2, c[0x0][0x388] ;  /* 0x0000e200ff027b82 */ /* 0x000e240000000a00 */
[----:B0-----:R-:W-:-:S06]  /*0360*/  IMAD.WIDE.U32 R2, R5, 0x4, R2 ;  /* 0x0000000405027825 */ /* 0x001fcc00078e0002 */
[----:B------:R-:W0:Y:S01]  /*0370*/  LDC.64 R4, c[0x0][0x380] ;  /* 0x0000e000ff047b82 */ /* 0x000e220000000a00 */
[----:B------:R-:W2:Y:S01]  /*0380*/  LDG.E R2, desc[UR4][R2.64] ;  /* 0x0000000402027981 */ /* 0x000ea2000c1e1900 */
[----:B0-----:R-:W-:-:S04]  /*0390*/  IMAD.WIDE.U32 R4, R0, 0x4, R4 ;  /* 0x0000000400047825 */ /* 0x001fc800078e0004 */
[----:B--2---:R-:W-:-:S05]  /*03a0*/  FMUL R7, R2, 0.75 ;  /* 0x3f40000002077820 */ /* 0x004fca0000400000 */
[----:B------:R-:W-:Y:S01]  /*03b0*/  STG.E desc[UR4][R4.64], R7 ;  /* 0x0000000704007986 */ /* 0x000fe2000c101904 */
[----:B------:R-:W-:Y:S05]  /*03c0*/  EXIT ;  /* 0x000000000000794d */ /* 0x000fea0003800000 */
.L_x_8:
[----:B------:R-:W-:Y:S05]  /*03d0*/  BSYNC.RECONVERGENT B0 ;  /* 0x0000000000007941 */ /* 0x000fea0003800200 */
.L_x_6:
[----:B------:R-:W0:Y:S08]  /*03e0*/  LDC.64 R2, c[0x0][0x388] ;  /* 0x0000e200ff027b82 */ /* 0x000e300000000a00 */
[----:B------:R-:W1:Y:S01]  /*03f0*/  LDC.64 R4, c[0x0][0x380] ;  /* 0x0000e000ff047b82 */ /* 0x000e620000000a00 */
[----:B0-----:R-:W-:-:S06]  /*0400*/  IMAD.WIDE.U32 R2, R0, 0x4, R2 ;  /* 0x0000000400027825 */ /* 0x001fcc00078e0002 */
[----:B------:R-:W2:Y:S01]  /*0410*/  LDG.E R3, desc[UR4][R2.64] ;  /* 0x0000000402037981 */ /* 0x000ea2000c1e1900 */
[----:B-1----:R-:W-:-:S05]  /*0420*/  IMAD.WIDE.U32 R4, R0, 0x4, R4 ;  /* 0x0000000400047825 */ /* 0x002fca00078e0004 */
[----:B--2---:R-:W-:Y:S01]  /*0430*/  STG.E desc[UR4][R4.64], R3 ;  /* 0x0000000304007986 */ /* 0x004fe2000c101904 */
[----:B------:R-:W-:Y:S05]  /*0440*/  EXIT ;  /* 0x000000000000794d */ /* 0x000fea0003800000 */
.L_x_9:
        /* <DEDUP_REMOVED lines=11> */
.L_x_81:


//--------------------- .text._Z12updateCenterPfS_S_ --------------------------
	.section	.text._Z12updateCenterPfS_S_,"ax",@progbits
	.align	128
        .global         _Z12updateCenterPfS_S_
        .type           _Z12updateCenterPfS_S_,@function
        .size           _Z12updateCenterPfS_S_,(.L_x_79 - _Z12updateCenterPfS_S_)
        .other          _Z12updateCenterPfS_S_,@"STO_CUDA_ENTRY STV_DEFAULT"
_Z12updateCenterPfS_S_:
.text._Z12updateCenterPfS_S_:
[----:B------:R-:W0:Y:S01]  /*0000*/  LDC R1, c[0x0][0x37c] ;  /* 0x0000df00ff017b82 */ /* 0x000e220000000800 */
[----:B------:R-:W-:Y:S01]  /*0010*/  MOV R2, 0x20 ;  /* 0x0000002000027802 */ /* 0x000fe20000000f00 */
[----:B------:R-:W1:Y:S01]  /*0020*/  LDCU UR4, c[0x0][0x2f8] ;  /* 0x00005f00ff0477ac */ /* 0x000e620008000800 */
[----:B0-----:R-:W-:Y:S01]  /*0030*/  VIADD R1, R1, 0xfffffff8 ;  /* 0xfffffff801017836 */ /* 0x001fe20000000000 */
[----:B------:R-:W-:-:S04]  /*0040*/  CS2R R6, SRZ ;  /* 0x0000000000067805 */ /* 0x000fc8000001ff00 */
[----:B------:R0:W2:Y:S01]  /*0050*/  LDC.64 R8, c[0x4][R2] ;  /* 0x0100000002087b82 */ /* 0x0000a20000000a00 */
[----:B------:R-:W3:Y:S01]  /*0060*/  LDCU.64 UR6, c[0x4][URZ] ;  /* 0x01000000ff0677ac */ /* 0x000ee20008000a00 */
[----:B------:R-:W4:Y:S01]  /*0070*/  LDCU UR5, c[0x0][0x2fc] ;  /* 0x00005f80ff0577ac */ /* 0x000f220008000800 */
[----:B------:R-:W0:Y:S01]  /*0080*/  LDCU.64 UR36, c[0x0][0x358] ;  /* 0x00006b00ff2477ac */ /* 0x000e220008000a00 */
[----:B-1----:R-:W-:Y:S01]  /*0090*/  IADD3 R16, P0, PT, R1, UR4, RZ ;  /* 0x0000000401107c10 */ /* 0x002fe2000ff1e0ff */
[----:B---3--:R-:W-:Y:S01]  /*00a0*/  IMAD.U32 R4, RZ, RZ, UR6 ;  /* 0x00000006ff047e24 */ /* 0x008fe2000f8e00ff */
[----:B------:R-:W-:-:S03]  /*00b0*/  MOV R5, UR7 ;  /* 0x0000000700057c02 */ /* 0x000fc60008000f00 */
[----:B0---4-:R-:W-:-:S08]  /*00c0*/  IMAD.X R17, RZ, RZ, UR5, P0 ;  /* 0x00000005ff117e24 */ /* 0x011fd000080e06ff */
[----:B------:R-:W-:-:S07]  /*00d0*/  LEPC R20, `(.L_x_10) ;  /* 0x000000001014794e */ /* 0x000fce0000000000 */
[----:B--2---:R-:W-:Y:S05]  /*00e0*/  CALL.ABS.NOINC R8 ;  /* 0x0000000008007343 */ /* 0x004fea0003c00000 */
.L_x_10:
[----:B------:R-:W0:Y:S01]  /*00f0*/  LDC.64 R8, c[0x0][0x388] ;  /* 0x0000e200ff087b82 */ /* 0x000e220000000a00 */
[----:B------:R-:W1:Y:S01]  /*0100*/  LDCU.64 UR4, c[0x4][0x8] ;  /* 0x01000100ff0477ac */ /* 0x000e620008000a00 */
[----:B0-----:R-:W2:Y:S06]  /*0110*/  LDG.E R8, desc[UR36][R8.64] ;  /* 0x0000002408087981 */ /* 0x001eac000c1e1900 */
[----:B------:R0:W3:Y:S01]  /*0120*/  LDC.64 R12, c[0x4][R2] ;  /* 0x01000000020c7b82 */ /* 0x0000e20000000a00 */
[----:B-1----:R-:W-:Y:S01]  /*0130*/  IMAD.U32 R4, RZ, RZ, UR4 ;  /* 0x00000004ff047e24 */ /* 0x002fe2000f8e00ff */
[----:B------:R-:W-:Y:S01]  /*0140*/  MOV R5, UR5 ;  /* 0x0000000500057c02 */ /* 0x000fe20008000f00 */
[----:B------:R-:W-:-:S02]  /*0150*/  IMAD.MOV.U32 R6, RZ, RZ, R16 ;  /* 0x000000ffff067224 */ /* 0x000fc400078e0010 */
[----:B------:R-:W-:Y:S01]  /*0160*/  IMAD.MOV.U32 R7, RZ, RZ, R17 ;  /* 0x000000ffff077224 */ /* 0x000fe200078e0011 */
[----:B--2---:R-:W1:Y:S02]  /*0170*/  F2F.F64.F32 R10, R8 ;  /* 0x00000008000a7310 */ /* 0x004e640000201800 */
[----:B-1-3--:R0:W-:Y:S04]  /*0180*/  STL.64 [R1], R10 ;  /* 0x0000000a01007387 */ /* 0x00a1e80000100a00 */
[----:B------:R-:W-:-:S07]  /*0190*/  LEPC R20, `(.L_x_11) ;  /* 0x000000001014794e */ /* 0x000fce0000000000 */
[----:B0-----:R-:W-:Y:S05]  /*01a0*/  CALL.ABS.NOINC R12 ;  /* 0x000000000c007343 */ /* 0x001fea0003c00000 */
.L_x_11:
[----:B------:R-:W0:Y:S01]  /*01b0*/  LDC.64 R10, c[0x0][0x388] ;  /* 0x0000e200ff0a7b82 */ /* 0x000e220000000a00 */
[----:B------:R-:W1:Y:S01]  /*01c0*/  LDCU.64 UR4, c[0x4][0x8] ;  /* 0x01000100ff0477ac */ /* 0x000e620008000a00 */
[----:B0-----:R-:W2:Y:S06]  /*01d0*/  LDG.E R0, desc[UR36][R10.64+0x4] ;  /* 0x000004240a007981 */ /* 0x001eac000c1e1900 */
[----:B------:R0:W3:Y:S01]  /*01e0*/  LDC.64 R12, c[0x4][R2] ;  /* 0x01000000020c7b82 */ /* 0x0000e20000000a00 */
[----:B-1----:R-:W-:Y:S01]  /*01f0*/  MOV R4, UR4 ;  /* 0x0000000400047c02 */ /* 0x002fe20008000f00 */
[----:B------:R-:W-:Y:S01]  /*0200*/  IMAD.U32 R5, RZ, RZ, UR5 ;  /* 0x00000005ff057e24 */ /* 0x000fe2000f8e00ff */
[----:B------:R-:W-:Y:S01]  /*0210*/  MOV R7, R17 ;  /* 0x0000001100077202 */ /* 0x000fe20000000f00 */
[----:B------:R-:W-:Y:S01]  /*0220*/  IMAD.MOV.U32 R6, RZ, RZ, R16 ;  /* 0x000000ffff067224 */ /* 0x000fe200078e0010 */
[----:B--2---:R-:W1:Y:S02]  /*0230*/  F2F.F64.F32 R8, R0 ;  /* 0x0000000000087310 */ /* 0x004e640000201800 */
[----:B-1-3--:R0:W-:Y:S04]  /*0240*/  STL.64 [R1], R8 ;  /* 0x0000000801007387 */ /* 0x00a1e80000100a00 */
[----:B------:R-:W-:-:S07]  /*0250*/  LEPC R20, `(.L_x_12) ;  /* 0x000000001014794e */ /* 0x000fce0000000000 */
[----:B0-----:R-:W-:Y:S05]  /*0260*/  CALL.ABS.NOINC R12 ;  /* 0x000000000c007343 */ /* 0x001fea0003c00000 */
.L_x_12:
[----:B------:R-:W0:Y:S01]  /*0270*/  LDC.64 R10, c[0x0][0x388] ;  /* 0x0000e200ff0a7b82 */ /* 0x000e220000000a00 */
[----:B------:R-:W1:Y:S01]  /*0280*/  LDCU.64 UR4, c[0x4][0x8] ;  /* 0x01000100ff0477ac */ /* 0x000e620008000a00 */
[----:B0-----:R-:W2:Y:S06]  /*0290*/  LDG.E R0, desc[UR36][R10.64+0x8] ;  /* 0x000008240a007981 */ /* 0x001eac000c1e1900 */
[----:B------:R0:W3:Y:S01]  /*02a0*/  LDC.64 R12, c[0x4][R2] ;  /* 0x01000000020c7b82 */ /* 0x0000e20000000a00 */
[----:B-1----:R-:W-:Y:S01]  /*02b0*/  IMAD.U32 R4, RZ, RZ, UR4 ;  /* 0x00000004ff047e24 */ /* 0x002fe2000f8e00ff */
[----:B------:R-:W-:Y:S01]  /*02c0*/  MOV R6, R16 ;  /* 0x0000001000067202 */ /* 0x000fe20000000f00 */
[----:B------:R-:W-:-:S02]  /*02d0*/  IMAD.U32 R5, RZ, RZ, UR5 ;  /* 0x00000005ff057e24 */ /* 0x000fc4000f8e00ff */
[----:B------:R-:W-:Y:S01]  /*02e0*/  IMAD.MOV.U32 R7, RZ, RZ, R17 ;  /* 0x000000ffff077224 */ /* 0x000fe200078e0011 */
[----:B--2---:R-:W1:Y:S02]  /*02f0*/  F2F.F64.F32 R8, R0 ;  /* 0x0000000000087310 */ /* 0x004e640000201800 */
[----:B-1-3--:R0:W-:Y:S04]  /*0300*/  STL.64 [R1], R8 ;  /* 0x0000000801007387 */ /* 0x00a1e80000100a00 */
[----:B------:R-:W-:-:S07]  /*0310*/  LEPC R20, `(.L_x_13) ;  /* 0x000000001014794e */ /* 0x000fce0000000000 */
[----:B0-----:R-:W-:Y:S05]  /*0320*/  CALL.ABS.NOINC R12 ;  /* 0x000000000c007343 */ /* 0x001fea0003c00000 */
.L_x_13:
        /* <DEDUP_REMOVED lines=12> */
.L_x_14:
        /* <DEDUP_REMOVED lines=12> */
.L_x_15:
        /* <DEDUP_REMOVED lines=12> */
.L_x_16:
        /* <DEDUP_REMOVED lines=12> */
.L_x_17:
        /* <DEDUP_REMOVED lines=12> */
.L_x_18:
        /* <DEDUP_REMOVED lines=12> */
.L_x_19:
        /* <DEDUP_REMOVED lines=12> */
.L_x_20:
        /* <DEDUP_REMOVED lines=12> */
.L_x_21:
        /* <DEDUP_REMOVED lines=12> */
.L_x_22:
        /* <DEDUP_REMOVED lines=12> */
.L_x_23:
        /* <DEDUP_REMOVED lines=12> */
.L_x_24:
        /* <DEDUP_REMOVED lines=12> */
.L_x_25:
        /* <DEDUP_REMOVED lines=12> */
.L_x_26:
[----:B------:R0:W1:Y:S01]  /*0cf0*/  LDC.64 R8, c[0x4][R2] ;  /* 0x0100000002087b82 */ /* 0x0000620000000a00 */
[----:B------:R-:W2:Y:S01]  /*0d00*/  LDCU.64 UR4, c[0x4][0x10] ;  /* 0x01000200ff0477ac */ /* 0x000ea20008000a00 */
[----:B------:R-:W-:Y:S02]  /*0d10*/  CS2R R6, SRZ ;  /* 0x0000000000067805 */ /* 0x000fe4000001ff00 */
[----:B--2---:R-:W-:Y:S01]  /*0d20*/  MOV R4, UR4 ;  /* 0x0000000400047c02 */ /* 0x004fe20008000f00 */
[----:B0-----:R-:W-:-:S07]  /*0d30*/  IMAD.U32 R5, RZ, RZ, UR5 ;  /* 0x00000005ff057e24 */ /* 0x001fce000f8e00ff */
[----:B------:R-:W-:-:S07]  /*0d40*/  LEPC R20, `(.L_x_27) ;  /* 0x000000001014794e */ /* 0x000fce0000000000 */
[----:B-1----:R-:W-:Y:S05]  /*0d50*/  CALL.ABS.NOINC R8 ;  /* 0x0000000008007343 */ /* 0x002fea0003c00000 */
.L_x_27:
        /* <DEDUP_REMOVED lines=12> */
.L_x_28:
        /* <DEDUP_REMOVED lines=12> */
.L_x_29:
        /* <DEDUP_REMOVED lines=12> */
.L_x_30:
        /* <DEDUP_REMOVED lines=12> */
.L_x_31:
        /* <DEDUP_REMOVED lines=12> */
.L_x_32:
        /* <DEDUP_REMOVED lines=12> */
.L_x_33:
        /* <DEDUP_REMOVED lines=12> */
.L_x_34:
        /* <DEDUP_REMOVED lines=12> */
.L_x_35:
        /* <DEDUP_REMOVED lines=12> */
.L_x_36:
        /* <DEDUP_REMOVED lines=12> */
.L_x_37:
        /* <DEDUP_REMOVED lines=12> */
.L_x_38:
        /* <DEDUP_REMOVED lines=12> */
.L_x_39:
        /* <DEDUP_REMOVED lines=12> */
.L_x_40:
        /* <DEDUP_REMOVED lines=12> */
.L_x_41:
        /* <DEDUP_REMOVED lines=12> */
.L_x_42:
        /* <DEDUP_REMOVED lines=12> */
.L_x_43:
[----:B------:R-:W0:Y:S01]  /*1960*/  S2R R16, SR_TID.X ;  /* 0x0000000000107919 */ /* 0x000e220000002100 */
[----:B------:R-:W1:Y:S01]  /*1970*/  LDC.64 R2, c[0x4][R2] ;  /* 0x0100000002027b82 */ /* 0x000e620000000a00 */
[----:B------:R-:W2:Y:S01]  /*1980*/  LDCU.64 UR4, c[0x4][0x18] ;  /* 0x01000300ff0477ac */ /* 0x000ea20008000a00 */
[----:B------:R-:W-:Y:S02]  /*1990*/  CS2R R6, SRZ ;  /* 0x0000000000067805 */ /* 0x000fe4000001ff00 */
[----:B--2---:R-:W-:Y:S01]  /*19a0*/  MOV R4, UR4 ;  /* 0x0000000400047c02 */ /* 0x004fe20008000f00 */
[----:B------:R-:W-:-:S07]  /*19b0*/  IMAD.U32 R5, RZ, RZ, UR5 ;  /* 0x00000005ff057e24 */ /* 0x000fce000f8e00ff */
[----:B------:R-:W-:-:S07]  /*19c0*/  LEPC R20, `(.L_x_44) ;  /* 0x000000001014794e */ /* 0x000fce0000000000 */
[----:B01----:R-:W-:Y:S05]  /*19d0*/  CALL.ABS.NOINC R2 ;  /* 0x0000000002007343 */ /* 0x003fea0003c00000 */
.L_x_44:
[C---:B------:R-:W-:Y:S02]  /*19e0*/  LOP3.LUT R0, R16.reuse, 0x3fc, RZ, 0xc0, !PT ;  /* 0x000003fc10007812 */ /* 0x040fe400078ec0ff */
[----:B------:R-:W-:-:S04]  /*19f0*/  LOP3.LUT P0, R2, R16, 0x3, RZ, 0xc0, !PT ;  /* 0x0000000310027812 */ /* 0x000fc8000780c0ff */
[----:B------:R-:W-:-:S04]  /*1a00*/  ISETP.EQ.OR P0, PT, R0, 0xc, !P0 ;  /* 0x0000000c0000780c */ /* 0x000fc80004702670 */
[----:B------:R-:W-:-:S04]  /*1a10*/  ISETP.LT.U32.OR P0, PT, R16, 0x4, P0 ;  /* 0x000000041000780c */ /* 0x000fc80000701470 */
[----:B------:R-:W-:-:S13]  /*1a20*/  ISETP.EQ.OR P0, PT, R2, 0x3, P0 ;  /* 0x000000030200780c */ /* 0x000fda0000702670 */
[----:B------:R-:W-:Y:S05]  /*1a30*/  @P0 BRA `(.L_x_45) ;  /* 0x00000000009c0947 */ /* 0x000fea0003800000 */
[----:B------:R-:W0:Y:S01]  /*1a40*/  LDC.64 R6, c[0x0][0x388] ;  /* 0x0000e200ff067b82 */ /* 0x000e220000000a00 */
[C---:B------:R-:W-:Y:S01]  /*1a50*/  VIADD R3, R16.reuse, 0xffffffff ;  /* 0xffffffff10037836 */ /* 0x040fe20000000000 */
[----:B------:R-:W-:-:S06]  /*1a60*/  IADD3 R11, PT, PT, R16, -0x4, RZ ;  /* 0xfffffffc100b7810 */ /* 0x000fcc0007ffe0ff */
[----:B------:R-:W1:Y:S01]  /*1a70*/  LDC.64 R8, c[0x0][0x390] ;  /* 0x0000e400ff087b82 */ /* 0x000e620000000a00 */
[----:B0-----:R-:W-:-:S04]  /*1a80*/  IMAD.WIDE.U32 R2, R3, 0x4, R6 ;  /* 0x0000000403027825 */ /* 0x001fc800078e0006 */
[C-C-:B------:R-:W-:Y:S02]  /*1a90*/  IMAD.WIDE.U32 R4, R16.reuse, 0x4, R6.reuse ;  /* 0x0000000410047825 */ /* 0x140fe400078e0006 */
[----:B------:R0:W2:Y:S02]  /*1aa0*/  LDG.E R2, desc[UR36][R2.64] ;  /* 0x0000002402027981 */ /* 0x0000a4000c1e1900 */
[----:B------:R-:W-:Y:S02]  /*1ab0*/  IMAD.WIDE.U32 R6, R11, 0x4, R6 ;  /* 0x000000040b067825 */ /* 0x000fe400078e0006 */
[----:B------:R-:W2:Y:S04]  /*1ac0*/  LDG.E R11, desc[UR36][R4.64+0x4] ;  /* 0x00000424040b7981 */ /* 0x000ea8000c1e1900 */
[----:B------:R-:W3:Y:S04]  /*1ad0*/  LDG.E R6, desc[UR36][R6.64] ;  /* 0x0000002406067981 */ /* 0x000ee8000c1e1900 */
[----:B------:R-:W4:Y:S04]  /*1ae0*/  LDG.E R0, desc[UR36][R4.64+0x10] ;  /* 0x0000102404007981 */ /* 0x000f28000c1e1900 */
[----:B------:R-:W5:Y:S01]  /*1af0*/  LDG.E R13, desc[UR36][R4.64] ;  /* 0x00000024040d7981 */ /* 0x000f62000c1e1900 */
[----:B-1----:R-:W-:-:S06]  /*1b00*/  IMAD.WIDE.U32 R8, R16, 0x4, R8 ;  /* 0x0000000410087825 */ /* 0x002fcc00078e0008 */
[----:B------:R-:W5:Y:S01]  /*1b10*/  LDG.E R9, desc[UR36][R8.64] ;  /* 0x0000002408097981 */ /* 0x000f62000c1e1900 */
[----:B0-----:R-:W-:Y:S01]  /*1b20*/  IMAD.MOV.U32 R3, RZ, RZ, 0x3f7ff2e5 ;  /* 0x3f7ff2e5ff037424 */ /* 0x001fe200078e00ff */
[----:B------:R-:W-:Y:S01]  /*1b30*/  BSSY.RECONVERGENT B1, `(.L_x_46) ;  /* 0x0000013000017945 */ /* 0x000fe20003800200 */
[----:B--2---:R-:W-:-:S04]  /*1b40*/  FADD R11, R2, R11 ;  /* 0x0000000b020b7221 */ /* 0x004fc80000000000 */
[----:B---3--:R-:W-:-:S04]  /*1b50*/  FADD R11, R11, R6 ;  /* 0x000000060b0b7221 */ /* 0x008fc80000000000 */
[----:B----4-:R-:W-:-:S04]  /*1b60*/  FADD R0, R11, R0 ;  /* 0x000000000b007221 */ /* 0x010fc80000000000 */
[----:B-----5:R-:W-:-:S04]  /*1b70*/  FFMA R0, R13, -4, R0 ;  /* 0xc08000000d007823 */ /* 0x020fc80000000000 */
[----:B------:R-:W-:-:S04]  /*1b80*/  FMUL R0, R0, 0.5 ;  /* 0x3f00000000007820 */ /* 0x000fc80000400000 */
[----:B------:R-:W-:Y:S01]  /*1b90*/  FFMA R0, R13, 2, R0 ;  /* 0x400000000d007823 */ /* 0x000fe20000000000 */
[----:B------:R-:W-:-:S03]  /*1ba0*/  IMAD.MOV.U32 R2, RZ, RZ, 0x3f80068e ;  /* 0x3f80068eff027424 */ /* 0x000fc600078e00ff */
[----:B------:R-:W-:Y:S01]  /*1bb0*/  FFMA R0, R9, -0.99980002641677856445, R0 ;  /* 0xbf7ff2e509007823 */ /* 0x000fe20000000000 */
[----:B------:R-:W-:-:S03]  /*1bc0*/  FFMA R2, R3, -R2, 1 ;  /* 0x3f80000003027423 */ /* 0x000fc60000000802 */
[----:B------:R-:W0:Y:S01]  /*1bd0*/  FCHK P0, R0, 1.0002000331878662109 ;  /* 0x3f80068e00007902 */ /* 0x000e220000000000 */
[----:B------:R-:W-:-:S04]  /*1be0*/  FFMA R3, R2, R3, 0.99980002641677856445 ;  /* 0x3f7ff2e502037423 */ /* 0x000fc80000000003 */
[----:B------:R-:W-:-:S04]  /*1bf0*/  FFMA R2, R0, R3, RZ ;  /* 0x0000000300027223 */ /* 0x000fc800000000ff */
[----:B------:R-:W-:-:S04]  /*1c00*/  FFMA R4, R2, -1.0002000331878662109, R0 ;  /* 0xbf80068e02047823 */ /* 0x000fc80000000000 */
[----:B------:R-:W-:Y:S01]  /*1c10*/  FFMA R5, R3, R4, R2 ;  /* 0x0000000403057223 */ /* 0x000fe20000000002 */
[----:B0-----:R-:W-:Y:S06]  /*1c20*/  @!P0 BRA `(.L_x_47) ;  /* 0x00000000000c8947 */ /* 0x001fec0003800000 */
[----:B------:R-:W-:-:S07]  /*1c30*/  MOV R2, 0x1c50 ;  /* 0x00001c5000027802 */ /* 0x000fce0000000f00 */
[----:B------:R-:W-:Y:S05]  /*1c40*/  CALL.REL.NOINC `($__internal_0_$__cuda_sm3x_div_rn_noftz_f32_slowpath) ;  /* 0x0000000000287944 */ /* 0x000fea0003c00000 */
[----:B------:R-:W-:-:S07]  /*1c50*/  MOV R5, R4 ;  /* 0x0000000400057202 */ /* 0x000fce0000000f00 */
.L_x_47:
[----:B------:R-:W-:Y:S05]  /*1c60*/  BSYNC.RECONVERGENT B1 ;  /* 0x0000000000017941 */ /* 0x000fea0003800200 */
.L_x_46:
[----:B------:R-:W0:Y:S02]  /*1c70*/  LDC.64 R2, c[0x0][0x380] ;  /* 0x0000e000ff027b82 */ /* 0x000e240000000a00 */
[----:B0-----:R-:W-:-:S05]  /*1c80*/  IMAD.WIDE.U32 R16, R16, 0x4, R2 ;  /* 0x0000000410107825 */ /* 0x001fca00078e0002 */
[----:B------:R-:W-:Y:S01]  /*1c90*/  STG.E desc[UR36][R16.64], R5 ;  /* 0x0000000510007986 */ /* 0x000fe2000c101924 */
[----:B------:R-:W-:Y:S05]  /*1ca0*/  EXIT ;  /* 0x000000000000794d */ /* 0x000fea0003800000 */
.L_x_45:
[----:B------:R-:W0:Y:S02]  /*1cb0*/  LDC.64 R2, c[0x0][0x380] ;  /* 0x0000e000ff027b82 */ /* 0x000e240000000a00 */
[----:B0-----:R-:W-:-:S05]  /*1cc0*/  IMAD.WIDE.U32 R2, R16, 0x4, R2 ;  /* 0x0000000410027825 */ /* 0x001fca00078e0002 */
[----:B------:R-:W-:Y:S01]  /*1cd0*/  STG.E desc[UR36][R2.64], RZ ;  /* 0x000000ff02007986 */ /* 0x000fe2000c101924 */
[----:B------:R-:W-:Y:S05]  /*1ce0*/  EXIT ;  /* 0x000000000000794d */ /* 0x000fea0003800000 */
        .weak           $__internal_0_$__cuda_sm3x_div_rn_noftz_f32_slowpath
        .type           $__internal_0_$__cuda_sm3x_div_rn_noftz_f32_slowpath,@function
        .size           $__internal_0_$__cuda_sm3x_div_rn_noftz_f32_slowpath,(.L_x_79 - $__internal_0_$__cuda_sm3x_div_rn_noftz_f32_slowpath)
$__internal_0_$__cuda_sm3x_div_rn_noftz_f32_slowpath:
[--C-:B------:R-:W-:Y:S01]  /*1cf0*/  SHF.R.U32.HI R3, RZ, 0x17, R0.reuse ;  /* 0x00000017ff037819 */ /* 0x100fe20000011600 */
[----:B------:R-:W-:Y:S04]  /*1d00*/  BSSY.RECONVERGENT B0, `(.L_x_48) ;  /* 0x000005b000007945 */ /* 0x000fe80003800200 */
[----:B------:R-:W-:Y:S01]  /*1d10*/  BSSY.RELIABLE B2, `(.L_x_49) ;  /* 0x000001a000027945 */ /* 0x000fe20003800100 */
[----:B------:R-:W-:Y:S01]  /*1d20*/  IMAD.MOV.U32 R4, RZ, RZ, R0 ;  /* 0x000000ffff047224 */ /* 0x000fe200078e0000 */
[----:B------:R-:W-:-:S05]  /*1d30*/  LOP3.LUT R3, R3, 0xff, RZ, 0xc0, !PT ;  /* 0x000000ff03037812 */ /* 0x000fca00078ec0ff */
[----:B------:R-:W-:-:S05]  /*1d40*/  VIADD R6, R3, 0xffffffff ;  /* 0xffffffff03067836 */ /* 0x000fca0000000000 */
[----:B------:R-:W-:-:S13]  /*1d50*/  ISETP.GT.U32.OR P0, PT, R6, 0xfd, !PT ;  /* 0x000000fd0600780c */ /* 0x000fda0007f04470 */
[----:B------:R-:W-:Y:S01]  /*1d60*/  @!P0 MOV R5, RZ ;  /* 0x000000ff00058202 */ /* 0x000fe20000000f00 */
[----:B------:R-:W-:Y:S06]  /*1d70*/  @!P0 BRA `(.L_x_50) ;  /* 0x00000000004c8947 */ /* 0x000fec0003800000 */
[----:B------:R-:W-:-:S13]  /*1d80*/  FSETP.GTU.FTZ.AND P0, PT, |R0|, +INF , PT ;  /* 0x7f8000000000780b */ /* 0x000fda0003f1c200 */
[----:B------:R-:W-:Y:S05]  /*1d90*/  @P0 BREAK.RELIABLE B2 ;  /* 0x0000000000020942 */ /* 0x000fea0003800100 */
[----:B------:R-:W-:Y:S05]  /*1da0*/  @P0 BRA `(.L_x_51) ;  /* 0x00000004003c0947 */ /* 0x000fea0003800000 */
[----:B------:R-:W-:-:S05]  /*1db0*/  IMAD.MOV.U32 R5, RZ, RZ, 0x3f80068e ;  /* 0x3f80068eff057424 */ /* 0x000fca00078e00ff */
[----:B------:R-:W-:-:S13]  /*1dc0*/  LOP3.LUT P0, RZ, R5, 0x7fffffff, R4, 0xc8, !PT ;  /* 0x7fffffff05ff7812 */ /* 0x000fda000780c804 */
[----:B------:R-:W-:Y:S05]  /*1dd0*/  @!P0 BREAK.RELIABLE B2 ;  /* 0x0000000000028942 */ /* 0x000fea0003800100 */
[----:B------:R-:W-:Y:S05]  /*1de0*/  @!P0 BRA `(.L_x_52) ;  /* 0x0000000400248947 */ /* 0x000fea0003800000 */
[----:B------:R-:W-:-:S13]  /*1df0*/  LOP3.LUT P0, RZ, R4, 0x7fffffff, RZ, 0xc0, !PT ;  /* 0x7fffffff04ff7812 */ /* 0x000fda000780c0ff */
[----:B------:R-:W-:Y:S05]  /*1e00*/  @!P0 BREAK.RELIABLE B2 ;  /* 0x0000000000028942 */ /* 0x000fea0003800100 */
[----:B------:R-:W-:Y:S05]  /*1e10*/  @!P0 BRA `(.L_x_53) ;  /* 0x0000000400108947 */ /* 0x000fea0003800000 */
[----:B------:R-:W-:Y:S02]  /*1e20*/  FSETP.NEU.FTZ.AND P0, PT, |R0|, +INF , PT ;  /* 0x7f8000000000780b */ /* 0x000fe40003f1d200 */
[----:B------:R-:W-:-:S04]  /*1e30*/  LOP3.LUT P1, RZ, R5, 0x7fffffff, RZ, 0xc0, !PT ;  /* 0x7fffffff05ff7812 */ /* 0x000fc8000782c0ff */
[----:B------:R-:W-:-:S13]  /*1e40*/  PLOP3.LUT P0, PT, P0, P1, PT, 0x2f, 0xf2 ;  /* 0x0000000000f2781c */ /* 0x000fda0000702577 */
[----:B------:R-:W-:Y:S05]  /*1e50*/  @P0 BREAK.RELIABLE B2 ;  /* 0x0000000000020942 */ /* 0x000fea0003800100 */
[----:B------:R-:W-:Y:S05]  /*1e60*/  @P0 BRA `(.L_x_54) ;  /* 0x0000000000f00947 */ /* 0x000fea0003800000 */
[----:B------:R-:W-:-:S13]  /*1e70*/  ISETP.GE.AND P0, PT, R6, RZ, PT ;  /* 0x000000ff0600720c */ /* 0x000fda0003f06270 */
[----:B------:R-:W-:Y:S01]  /*1e80*/  @P0 MOV R5, RZ ;  /* 0x000000ff00050202 */ /* 0x000fe20000000f00 */
[----:B------:R-:W-:Y:S01]  /*1e90*/  @!P0 FFMA R4, R0, 1.84467440737095516160e+19, RZ ;  /* 0x5f80000000048823 */ /* 0x000fe200000000ff */
[----:B------:R-:W-:-:S07]  /*1ea0*/  @!P0 IMAD.MOV.U32 R5, RZ, RZ, -0x40 ;  /* 0xffffffc0ff058424 */ /* 0x000fce00078e00ff */
.L_x_50:
[----:B------:R-:W-:Y:S05]  /*1eb0*/  BSYNC.RELIABLE B2 ;  /* 0x0000000000027941 */ /* 0x000fea0003800100 */
.L_x_49:
[----:B------:R-:W-:Y:S01]  /*1ec0*/  UMOV UR4, 0x3f80068e ;  /* 0x3f80068e00047882 */ /* 0x000fe20000000000 */
[----:B------:R-:W-:Y:S01]  /*1ed0*/  IADD3 R3, PT, PT, R3, -0x7f, RZ ;  /* 0xffffff8103037810 */ /* 0x000fe20007ffe0ff */
[----:B------:R-:W0:Y:S01]  /*1ee0*/  MUFU.RCP R6, UR4 ;  /* 0x0000000400067d08 */ /* 0x000e220008001000 */
[----:B------:R-:W-:Y:S01]  /*1ef0*/  FADD.FTZ R7, -RZ, -UR4 ;  /* 0x80000004ff077e21 */ /* 0x000fe20008010100 */
[----:B------:R-:W-:Y:S02]  /*1f00*/  BSSY.RECONVERGENT B2, `(.L_x_55) ;  /* 0x0000031000027945 */ /* 0x000fe40003800200 */
[C---:B------:R-:W-:Y:S02]  /*1f10*/  IMAD R0, R3.reuse, -0x800000, R4 ;  /* 0xff80000003007824 */ /* 0x040fe400078e0204 */
[----:B------:R-:W-:Y:S02]  /*1f20*/  IMAD.IADD R5, R3, 0x1, R5 ;  /* 0x0000000103057824 */ /* 0x000fe400078e0205 */
[----:B0-----:R-:W-:-:S04]  /*1f30*/  FFMA R9, R6, R7, 1 ;  /* 0x3f80000006097423 */ /* 0x001fc80000000007 */
[----:B------:R-:W-:-:S04]  /*1f40*/  FFMA R9, R6, R9, R6 ;  /* 0x0000000906097223 */ /* 0x000fc80000000006 */
[----:B------:R-:W-:-:S04]  /*1f50*/  FFMA R4, R0, R9, RZ ;  /* 0x0000000900047223 */ /* 0x000fc800000000ff */
[----:B------:R-:W-:-:S04]  /*1f60*/  FFMA R6, R7, R4, R0 ;  /* 0x0000000407067223 */ /* 0x000fc80000000000 */
[----:B------:R-:W-:-:S04]  /*1f70*/  FFMA R6, R9, R6, R4 ;  /* 0x0000000609067223 */ /* 0x000fc80000000004 */
[----:B------:R-:W-:-:S04]  /*1f80*/  FFMA R7, R7, R6, R0 ;  /* 0x0000000607077223 */ /* 0x000fc80000000000 */
[----:B------:R-:W-:-:S05]  /*1f90*/  FFMA R4, R9, R7, R6 ;  /* 0x0000000709047223 */ /* 0x000fca0000000006 */
[----:B------:R-:W-:-:S04]  /*1fa0*/  SHF.R.U32.HI R0, RZ, 0x17, R4 ;  /* 0x00000017ff007819 */ /* 0x000fc80000011604 */
[----:B------:R-:W-:-:S04]  /*1fb0*/  LOP3.LUT R0, R0, 0xff, RZ, 0xc0, !PT ;  /* 0x000000ff00007812 */ /* 0x000fc800078ec0ff */
[----:B------:R-:W-:-:S05]  /*1fc0*/  IADD3 R8, PT, PT, R0, R5, RZ ;  /* 0x0000000500087210 */ /* 0x000fca0007ffe0ff */
[----:B------:R-:W-:-:S05]  /*1fd0*/  VIADD R0, R8, 0xffffffff ;  /* 0xffffffff08007836 */ /* 0x000fca0000000000 */
[----:B------:R-:W-:-:S13]  /*1fe0*/  ISETP.GE.U32.AND P0, PT, R0, 0xfe, PT ;  /* 0x000000fe0000780c */ /* 0x000fda0003f06070 */
[----:B------:R-:W-:Y:S05]  /*1ff0*/  @!P0 BRA `(.L_x_56) ;  /* 0x0000000000808947 */ /* 0x000fea0003800000 */
[----:B------:R-:W-:-:S13]  /*2000*/  ISETP.GT.AND P0, PT, R8, 0xfe, PT ;  /* 0x000000fe0800780c */ /* 0x000fda0003f04270 */
[----:B------:R-:W-:Y:S05]  /*2010*/  @P0 BRA `(.L_x_57) ;  /* 0x00000000006c0947 */ /* 0x000fea0003800000 */
[----:B------:R-:W-:-:S13]  /*2020*/  ISETP.GE.AND P0, PT, R8, 0x1, PT ;  /* 0x000000010800780c */ /* 0x000fda0003f06270 */
[----:B------:R-:W-:Y:S05]  /*2030*/  @P0 BRA `(.L_x_58) ;  /* 0x0000000000740947 */ /* 0x000fea0003800000 */
[----:B------:R-:W-:Y:S02]  /*2040*/  ISETP.GE.AND P0, PT, R8, -0x18, PT ;  /* 0xffffffe80800780c */ /* 0x000fe40003f06270 */
[----:B------:R-:W-:-:S11]  /*2050*/  LOP3.LUT R4, R4, 0x80000000, RZ, 0xc0, !PT ;  /* 0x8000000004047812 */ /* 0x000fd600078ec0ff */
[----:B------:R-:W-:Y:S05]  /*2060*/  @!P0 BRA `(.L_x_58) ;  /* 0x0000000000688947 */ /* 0x000fea0003800000 */
[CC--:B------:R-:W-:Y:S01]  /*2070*/  FFMA.RZ R0, R9.reuse, R7.reuse, R6 ;  /* 0x0000000709007223 */ /* 0x0c0fe2000000c006 */
[----:B------:R-:W-:Y:S01]  /*2080*/  IMAD.MOV R5, RZ, RZ, -R8 ;  /* 0x000000ffff057224 */ /* 0x000fe200078e0a08 */
[C---:B------:R-:W-:Y:S02]  /*2090*/  ISETP.NE.AND P2, PT, R8.reuse, RZ, PT ;  /* 0x000000ff0800720c */ /* 0x040fe40003f45270 */
[----:B------:R-:W-:Y:S02]  /*20a0*/  ISETP.NE.AND P1, PT, R8, RZ, PT ;  /* 0x000000ff0800720c */ /* 0x000fe40003f25270 */
[----:B------:R-:W-:Y:S01]  /*20b0*/  LOP3.LUT R3, R0, 0x7fffff, RZ, 0xc0, !PT ;  /* 0x007fffff00037812 */ /* 0x000fe200078ec0ff */
[CCC-:B------:R-:W-:Y:S01]  /*20c0*/  FFMA.RP R0, R9.reuse, R7.reuse, R6.reuse ;  /* 0x0000000709007223 */ /* 0x1c0fe20000008006 */
[----:B------:R-:W-:Y:S01]  /*20d0*/  FFMA.RM R9, R9, R7, R6 ;  /* 0x0000000709097223 */ /* 0x000fe20000004006 */
[----:B------:R-:W-:Y:S02]  /*20e0*/  IADD3 R6, PT, PT, R8, 0x20, RZ ;  /* 0x0000002008067810 */ /* 0x000fe40007ffe0ff */
[----:B------:R-:W-:-:S02]  /*20f0*/  LOP3.LUT R3, R3, 0x800000, RZ, 0xfc, !PT ;  /* 0x0080000003037812 */ /* 0x000fc400078efcff */
[----:B------:R-:W-:Y:S02]  /*2100*/  FSETP.NEU.FTZ.AND P0, PT, R0, R9, PT ;  /* 0x000000090000720b */ /* 0x000fe40003f1d000 */
[----:B------:R-:W-:Y:S02]  /*2110*/  SHF.L.U32 R6, R3, R6, RZ ;  /* 0x0000000603067219 */ /* 0x000fe400000006ff */
[----:B------:R-:W-:Y:S02]  /*2120*/  SEL R0, R5, RZ, P2 ;  /* 0x000000ff05007207 */ /* 0x000fe40001000000 */
[----:B------:R-:W-:Y:S02]  /*2130*/  ISETP.NE.AND P1, PT, R6, RZ, P1 ;  /* 0x000000ff0600720c */ /* 0x000fe40000f25270 */
[----:B------:R-:W-:Y:S02]  /*2140*/  SHF.R.U32.HI R0, RZ, R0, R3 ;  /* 0x00000000ff007219 */ /* 0x000fe40000011603 */
[----:B------:R-:W-:-:S02]  /*2150*/  PLOP3.LUT P0, PT, P0, P1, PT, 0xf8, 0x8f ;  /* 0x00000000008f781c */ /* 0x000fc40000703f70 */
[----:B------:R-:W-:Y:S02]  /*2160*/  SHF.R.U32.HI R6, RZ, 0x1, R0 ;  /* 0x00000001ff067819 */ /* 0x000fe40000011600 */
[----:B------:R-:W-:-:S04]  /*2170*/  SEL R3, RZ, 0x1, !P0 ;  /* 0x00000001ff037807 */ /* 0x000fc80004000000 */
[----:B------:R-:W-:-:S04]  /*2180*/  LOP3.LUT R3, R3, 0x1, R6, 0xf8, !PT ;  /* 0x0000000103037812 */ /* 0x000fc800078ef806 */
[----:B------:R-:W-:-:S04]  /*2190*/  LOP3.LUT R3, R3, R0, RZ, 0xc0, !PT ;  /* 0x0000000003037212 */ /* 0x000fc800078ec0ff */
[----:B------:R-:W-:-:S04]  /*21a0*/  IADD3 R3, PT, PT, R6, R3, RZ ;  /* 0x0000000306037210 */ /* 0x000fc80007ffe0ff */
[----:B------:R-:W-:Y:S01]  /*21b0*/  LOP3.LUT R4, R3, R4, RZ, 0xfc, !PT ;  /* 0x0000000403047212 */ /* 0x000fe200078efcff */
[----:B------:R-:W-:Y:S06]  /*21c0*/  BRA `(.L_x_58) ;  /* 0x0000000000107947 */ /* 0x000fec0003800000 */
.L_x_57:
[----:B------:R-:W-:-:S04]  /*21d0*/  LOP3.LUT R4, R4, 0x80000000, RZ, 0xc0, !PT ;  /* 0x8000000004047812 */ /* 0x000fc800078ec0ff */
[----:B------:R-:W-:Y:S01]  /*21e0*/  LOP3.LUT R4, R4, 0x7f800000, RZ, 0xfc, !PT ;  /* 0x7f80000004047812 */ /* 0x000fe200078efcff */
[----:B------:R-:W-:Y:S06]  /*21f0*/  BRA `(.L_x_58) ;  /* 0x0000000000047947 */ /* 0x000fec0003800000 */
.L_x_56:
[----:B------:R-:W-:-:S07]  /*2200*/  IMAD R4, R5, 0x800000, R4 ;  /* 0x0080000005047824 */ /* 0x000fce00078e0204 */
.L_x_58:
[----:B------:R-:W-:Y:S05]  /*2210*/  BSYNC.RECONVERGENT B2 ;  /* 0x0000000000027941 */ /* 0x000fea0003800200 */
.L_x_55:
[----:B------:R-:W-:Y:S05]  /*2220*/  BRA `(.L_x_59) ;  /* 0x0000000000207947 */ /* 0x000fea0003800000 */
.L_x_54:
[----:B------:R-:W-:-:S04]  /*2230*/  LOP3.LUT R4, R5, 0x80000000, R4, 0x48, !PT ;  /* 0x8000000005047812 */ /* 0x000fc800078e4804 */
[----:B------:R-:W-:Y:S01]  /*2240*/  LOP3.LUT R4, R4, 0x7f800000, RZ, 0xfc, !PT ;  /* 0x7f80000004047812 */ /* 0x000fe200078efcff */
[----:B------:R-:W-:Y:S06]  /*2250*/  BRA `(.L_x_59) ;  /* 0x0000000000147947 */ /* 0x000fec0003800000 */
.L_x_53:
[----:B------:R-:W-:Y:S01]  /*2260*/  LOP3.LUT R4, R5, 0x80000000, R4, 0x48, !PT ;  /* 0x8000000005047812 */ /* 0x000fe200078e4804 */
[----:B------:R-:W-:Y:S06]  /*2270*/  BRA `(.L_x_59) ;  /* 0x00000000000c7947 */ /* 0x000fec0003800000 */
.L_x_52:
[----:B------:R-:W0:Y:S01]  /*2280*/  MUFU.RSQ R4, -QNAN ;  /* 0xffc0000000047908 */ /* 0x000e220000001400 */
[----:B------:R-:W-:Y:S05]  /*2290*/  BRA `(.L_x_59) ;  /* 0x0000000000047947 */ /* 0x000fea0003800000 */
.L_x_51:
[----:B------:R-:W-:-:S07]  /*22a0*/  FADD.FTZ R4, R0, 1.0002000331878662109 ;  /* 0x3f80068e00047421 */ /* 0x000fce0000010000 */
.L_x_59:
[----:B------:R-:W-:Y:S05]  /*22b0*/  BSYNC.RECONVERGENT B0 ;  /* 0x0000000000007941 */ /* 0x000fea0003800200 */
.L_x_48:
[----:B------:R-:W-:-:S04]  /*22c0*/  HFMA2 R3, -RZ, RZ, 0, 0 ;  /* 0x00000000ff037431 */ /* 0x000fc800000001ff */
[----:B0-----:R-:W-:Y:S05]  /*22d0*/  RET.REL.NODEC R2 `(_Z12updateCenterPfS_S_) ;  /* 0xffffffdc02487950 */ /* 0x001fea0003c3ffff */
.L_x_60:
        /* <DEDUP_REMOVED lines=10> */
.L_x_79:


//--------------------- .nv.global.init           --------------------------
	.section	.nv.global.init,"aw",@progbits
.nv.global.init:
	.type		$str$3,@object
	.size		$str$3,($str - $str$3)
$str$3:
        /*0000*/ 	.byte	0x0a, 0x00
	.type		$str,@object
	.size		$str,($str$1 - $str)
$str:
        /*0002*/ 	.byte	0x75, 0x31, 0x3a, 0x20, 0x00
	.type		$str$1,@object
	.size		$str$1,($str$2 - $str$1)
$str$1:
        /*0007*/ 	.byte	0x25, 0x66, 0x2c, 0x20, 0x00
	.type		$str$2,@object
	.size		$str$2,(.L_2 - $str$2)
$str$2:
        /*000c*/ 	.byte	0x0a, 0x75, 0x32, 0x3a, 0x20, 0x00
.L_2:


//--------------------- .nv.shared.reserved.0     --------------------------
	.section	.nv.shared.reserved.0,"aw",@nobits
	.weak		__nv_reservedSMEM_offset_0_alias
	.size		__nv_reservedSMEM_offset_0_alias, 0, 64
	.other		__nv_reservedSMEM_offset_0_alias,@"STO_CUDA_RESERVED_SHARED STV_DEFAULT"
__nv_reservedSMEM_offset_0_alias:
	.zero		0
	.zero		64


//--------------------- .nv.constant0._Z13updateCornersPfS_ --------------------------
	.section	.nv.constant0._Z13updateCornersPfS_,"a",@progbits
	.sectionflags	@""
	.align	4
.nv.constant0._Z13updateCornersPfS_:
	.zero		912


//--------------------- .nv.constant0._Z11updateSidesPfS_ --------------------------
	.section	.nv.constant0._Z11updateSidesPfS_,"a",@progbits
	.sectionflags	@""
	.align	4
.nv.constant0._Z11updateSidesPfS_:
	.zero		912


//--------------------- .nv.constant0._Z12updateCenterPfS_S_ --------------------------
	.section	.nv.constant0._Z12updateCenterPfS_S_,"a",@progbits
	.sectionflags	@""
	.align	4
.nv.constant0._Z12updateCenterPfS_S_:
	.zero		920


//--------------------- SYMBOLS --------------------------

	.type		.nv.reservedSmem.offset0,@object
	.size		.nv.reservedSmem.offset0,0x4
	.type		vprintf,@function
